//
// Generated by NVIDIA NVVM Compiler
//
// Compiler Build ID: CL-36424714
// Cuda compilation tools, release 13.0, V13.0.88
// Based on NVVM 20.0.0
//

.version 9.0
.target sm_100
.address_size 64

	// .globl	deBayerGreenKernel
.const .align 4 .b8 c_cfaPattern[16];

.visible .entry deBayerGreenKernel(
	.param .u32 deBayerGreenKernel_param_0,
	.param .u32 deBayerGreenKernel_param_1,
	.param .u64 .ptr .align 1 deBayerGreenKernel_param_2,
	.param .u32 deBayerGreenKernel_param_3,
	.param .u64 .ptr .align 1 deBayerGreenKernel_param_4,
	.param .u32 deBayerGreenKernel_param_5,
	.param .align 4 .b8 deBayerGreenKernel_param_6[12],
	.param .align 4 .b8 deBayerGreenKernel_param_7[12]
)
{
	.reg .pred 	%p<10>;
	.reg .b32 	%r<30>;
	.reg .b32 	%f<135>;
	.reg .b64 	%rd<50>;

	ld.param.f32 	%f1, [deBayerGreenKernel_param_6];
	ld.param.f32 	%f2, [deBayerGreenKernel_param_6+4];
	ld.param.f32 	%f3, [deBayerGreenKernel_param_6+8];
	ld.param.f32 	%f4, [deBayerGreenKernel_param_7];
	ld.param.f32 	%f5, [deBayerGreenKernel_param_7+4];
	ld.param.f32 	%f6, [deBayerGreenKernel_param_7+8];
	ld.param.u32 	%r6, [deBayerGreenKernel_param_0];
	ld.param.u32 	%r3, [deBayerGreenKernel_param_1];
	ld.param.u64 	%rd3, [deBayerGreenKernel_param_2];
	ld.param.u32 	%r4, [deBayerGreenKernel_param_3];
	ld.param.u64 	%rd2, [deBayerGreenKernel_param_4];
	ld.param.u32 	%r5, [deBayerGreenKernel_param_5];
	cvta.to.global.u64 	%rd1, %rd3;
	mov.u32 	%r7, %ctaid.x;
	mov.u32 	%r8, %ntid.x;
	mov.u32 	%r9, %tid.x;
	mad.lo.s32 	%r1, %r7, %r8, %r9;
	mov.u32 	%r10, %ctaid.y;
	mov.u32 	%r11, %ntid.y;
	mov.u32 	%r12, %tid.y;
	mad.lo.s32 	%r2, %r10, %r11, %r12;
	add.s32 	%r13, %r6, -2;
	setp.ge.s32 	%p1, %r1, %r13;
	setp.lt.s32 	%p2, %r1, 2;
	or.pred  	%p3, %p2, %p1;
	@%p3 bra 	$L__BB0_9;
	add.s32 	%r14, %r3, -2;
	setp.ge.s32 	%p4, %r2, %r14;
	setp.lt.u32 	%p5, %r2, 2;
	or.pred  	%p6, %p4, %p5;
	@%p6 bra 	$L__BB0_9;
	shl.b32 	%r16, %r2, 3;
	cvt.u64.u32 	%rd4, %r16;
	and.b64  	%rd5, %rd4, 8;
	mov.u64 	%rd6, c_cfaPattern;
	add.s64 	%rd7, %rd6, %rd5;
	shl.b32 	%r17, %r1, 2;
	cvt.u64.u32 	%rd8, %r17;
	and.b64  	%rd9, %rd8, 4;
	add.s64 	%rd10, %rd7, %rd9;
	ld.const.u32 	%r15, [%rd10];
	mov.f32 	%f134, 0f00000000;
	setp.eq.s32 	%p7, %r15, 0;
	@%p7 bra 	$L__BB0_6;
	setp.eq.s32 	%p8, %r15, 2;
	@%p8 bra 	$L__BB0_7;
	setp.ne.s32 	%p9, %r15, 1;
	@%p9 bra 	$L__BB0_8;
	mul.lo.s32 	%r23, %r4, %r2;
	cvt.s64.s32 	%rd26, %r23;
	add.s64 	%rd27, %rd1, %rd26;
	mul.wide.u32 	%rd28, %r1, 4;
	add.s64 	%rd29, %rd27, %rd28;
	ld.global.nc.f32 	%f72, [%rd29];
	sub.f32 	%f73, %f72, %f2;
	mul.f32 	%f134, %f5, %f73;
	bra.uni 	$L__BB0_8;
$L__BB0_6:
	mul.lo.s32 	%r24, %r4, %r2;
	cvt.s64.s32 	%rd30, %r24;
	add.s64 	%rd31, %rd1, %rd30;
	mul.wide.u32 	%rd32, %r1, 4;
	add.s64 	%rd33, %rd31, %rd32;
	ld.global.nc.f32 	%f74, [%rd33];
	sub.f32 	%f75, %f74, %f1;
	mul.f32 	%f76, %f4, %f75;
	add.s32 	%r25, %r1, -2;
	mul.wide.u32 	%rd34, %r25, 4;
	add.s64 	%rd35, %rd31, %rd34;
	ld.global.nc.f32 	%f77, [%rd35];
	sub.f32 	%f78, %f77, %f1;
	mul.f32 	%f79, %f4, %f78;
	add.s32 	%r26, %r1, -1;
	mul.wide.u32 	%rd36, %r26, 4;
	add.s64 	%rd37, %rd31, %rd36;
	ld.global.nc.f32 	%f80, [%rd37];
	sub.f32 	%f81, %f80, %f2;
	mul.f32 	%f82, %f5, %f81;
	ld.global.nc.f32 	%f83, [%rd33+4];
	sub.f32 	%f84, %f83, %f2;
	mul.f32 	%f85, %f5, %f84;
	ld.global.nc.f32 	%f86, [%rd33+8];
	sub.f32 	%f87, %f86, %f1;
	mul.f32 	%f88, %f4, %f87;
	add.s32 	%r27, %r2, -2;
	mul.lo.s32 	%r28, %r4, %r27;
	cvt.s64.s32 	%rd38, %r28;
	add.s64 	%rd39, %rd1, %rd38;
	add.s64 	%rd40, %rd39, %rd32;
	ld.global.nc.f32 	%f89, [%rd40];
	sub.f32 	%f90, %f89, %f1;
	mul.f32 	%f91, %f4, %f90;
	cvt.s64.s32 	%rd41, %r4;
	add.s64 	%rd42, %rd40, %rd41;
	ld.global.nc.f32 	%f92, [%rd42];
	sub.f32 	%f93, %f92, %f2;
	mul.f32 	%f94, %f5, %f93;
	add.s64 	%rd43, %rd33, %rd41;
	ld.global.nc.f32 	%f95, [%rd43];
	sub.f32 	%f96, %f95, %f2;
	mul.f32 	%f97, %f5, %f96;
	add.s64 	%rd44, %rd43, %rd41;
	ld.global.nc.f32 	%f98, [%rd44];
	sub.f32 	%f99, %f98, %f1;
	mul.f32 	%f100, %f4, %f99;
	sub.f32 	%f101, %f85, %f82;
	abs.f32 	%f102, %f101;
	sub.f32 	%f103, %f97, %f94;
	abs.f32 	%f104, %f103;
	mul.f32 	%f105, %f104, 0f3F000000;
	fma.rn.f32 	%f106, %f4, %f75, %f76;
	sub.f32 	%f107, %f106, %f79;
	sub.f32 	%f108, %f107, %f88;
	abs.f32 	%f109, %f108;
	sub.f32 	%f110, %f106, %f91;
	sub.f32 	%f111, %f110, %f100;
	abs.f32 	%f112, %f111;
	mul.f32 	%f113, %f82, 0f40800000;
	sub.f32 	%f114, %f113, %f79;
	add.f32 	%f115, %f106, %f114;
	fma.rn.f32 	%f116, %f85, 0f40800000, %f115;
	sub.f32 	%f117, %f116, %f88;
	mul.f32 	%f118, %f117, 0f3E000000;
	mul.f32 	%f119, %f94, 0f40800000;
	sub.f32 	%f120, %f119, %f91;
	add.f32 	%f121, %f106, %f120;
	fma.rn.f32 	%f122, %f97, 0f40800000, %f121;
	sub.f32 	%f123, %f122, %f100;
	mul.f32 	%f124, %f123, 0f3E000000;
	fma.rn.f32 	%f125, %f112, 0f3E800000, %f105;
	fma.rn.f32 	%f126, %f102, 0f3F000000, %f105;
	fma.rn.f32 	%f127, %f109, 0f3E800000, %f126;
	fma.rn.f32 	%f128, %f112, 0f3E800000, %f127;
	add.f32 	%f129, %f128, 0f3089705F;
	div.rn.f32 	%f130, %f125, %f129;
	mov.f32 	%f131, 0f3F800000;
	sub.f32 	%f132, %f131, %f130;
	mul.f32 	%f133, %f124, %f132;
	fma.rn.f32 	%f134, %f118, %f130, %f133;
	bra.uni 	$L__BB0_8;
$L__BB0_7:
	mul.lo.s32 	%r18, %r4, %r2;
	cvt.s64.s32 	%rd11, %r18;
	add.s64 	%rd12, %rd1, %rd11;
	mul.wide.u32 	%rd13, %r1, 4;
	add.s64 	%rd14, %rd12, %rd13;
	ld.global.nc.f32 	%f12, [%rd14];
	sub.f32 	%f13, %f12, %f3;
	mul.f32 	%f14, %f6, %f13;
	add.s32 	%r19, %r1, -2;
	mul.wide.u32 	%rd15, %r19, 4;
	add.s64 	%rd16, %rd12, %rd15;
	ld.global.nc.f32 	%f15, [%rd16];
	sub.f32 	%f16, %f15, %f3;
	mul.f32 	%f17, %f6, %f16;
	add.s32 	%r20, %r1, -1;
	mul.wide.u32 	%rd17, %r20, 4;
	add.s64 	%rd18, %rd12, %rd17;
	ld.global.nc.f32 	%f18, [%rd18];
	sub.f32 	%f19, %f18, %f2;
	mul.f32 	%f20, %f5, %f19;
	ld.global.nc.f32 	%f21, [%rd14+4];
	sub.f32 	%f22, %f21, %f2;
	mul.f32 	%f23, %f5, %f22;
	ld.global.nc.f32 	%f24, [%rd14+8];
	sub.f32 	%f25, %f24, %f3;
	mul.f32 	%f26, %f6, %f25;
	add.s32 	%r21, %r2, -2;
	mul.lo.s32 	%r22, %r4, %r21;
	cvt.s64.s32 	%rd19, %r22;
	add.s64 	%rd20, %rd1, %rd19;
	add.s64 	%rd21, %rd20, %rd13;
	ld.global.nc.f32 	%f27, [%rd21];
	sub.f32 	%f28, %f27, %f3;
	mul.f32 	%f29, %f6, %f28;
	cvt.s64.s32 	%rd22, %r4;
	add.s64 	%rd23, %rd21, %rd22;
	ld.global.nc.f32 	%f30, [%rd23];
	sub.f32 	%f31, %f30, %f2;
	mul.f32 	%f32, %f5, %f31;
	add.s64 	%rd24, %rd14, %rd22;
	ld.global.nc.f32 	%f33, [%rd24];
	sub.f32 	%f34, %f33, %f2;
	mul.f32 	%f35, %f5, %f34;
	add.s64 	%rd25, %rd24, %rd22;
	ld.global.nc.f32 	%f36, [%rd25];
	sub.f32 	%f37, %f36, %f3;
	mul.f32 	%f38, %f6, %f37;
	sub.f32 	%f39, %f23, %f20;
	abs.f32 	%f40, %f39;
	sub.f32 	%f41, %f35, %f32;
	abs.f32 	%f42, %f41;
	mul.f32 	%f43, %f42, 0f3F000000;
	fma.rn.f32 	%f44, %f6, %f13, %f14;
	sub.f32 	%f45, %f44, %f17;
	sub.f32 	%f46, %f45, %f26;
	abs.f32 	%f47, %f46;
	sub.f32 	%f48, %f44, %f29;
	sub.f32 	%f49, %f48, %f38;
	abs.f32 	%f50, %f49;
	mul.f32 	%f51, %f20, 0f40800000;
	sub.f32 	%f52, %f51, %f17;
	add.f32 	%f53, %f44, %f52;
	fma.rn.f32 	%f54, %f23, 0f40800000, %f53;
	sub.f32 	%f55, %f54, %f26;
	mul.f32 	%f56, %f55, 0f3E000000;
	mul.f32 	%f57, %f32, 0f40800000;
	sub.f32 	%f58, %f57, %f29;
	add.f32 	%f59, %f44, %f58;
	fma.rn.f32 	%f60, %f35, 0f40800000, %f59;
	sub.f32 	%f61, %f60, %f38;
	mul.f32 	%f62, %f61, 0f3E000000;
	fma.rn.f32 	%f63, %f50, 0f3E800000, %f43;
	fma.rn.f32 	%f64, %f40, 0f3F000000, %f43;
	fma.rn.f32 	%f65, %f47, 0f3E800000, %f64;
	fma.rn.f32 	%f66, %f50, 0f3E800000, %f65;
	add.f32 	%f67, %f66, 0f3089705F;
	div.rn.f32 	%f68, %f63, %f67;
	mov.f32 	%f69, 0f3F800000;
	sub.f32 	%f70, %f69, %f68;
	mul.f32 	%f71, %f62, %f70;
	fma.rn.f32 	%f134, %f56, %f68, %f71;
$L__BB0_8:
	mul.lo.s32 	%r29, %r5, %r2;
	cvt.s64.s32 	%rd45, %r29;
	cvta.to.global.u64 	%rd46, %rd2;
	add.s64 	%rd47, %rd46, %rd45;
	mul.wide.u32 	%rd48, %r1, 12;
	add.s64 	%rd49, %rd47, %rd48;
	st.global.f32 	[%rd49+4], %f134;
$L__BB0_9:
	ret;

}
	// .globl	deBayerRedBlueKernel
.visible .entry deBayerRedBlueKernel(
	.param .u32 deBayerRedBlueKernel_param_0,
	.param .u32 deBayerRedBlueKernel_param_1,
	.param .u64 .ptr .align 1 deBayerRedBlueKernel_param_2,
	.param .u32 deBayerRedBlueKernel_param_3,
	.param .u64 .ptr .align 1 deBayerRedBlueKernel_param_4,
	.param .u32 deBayerRedBlueKernel_param_5,
	.param .align 4 .b8 deBayerRedBlueKernel_param_6[12],
	.param .align 4 .b8 deBayerRedBlueKernel_param_7[12]
)
{
	.reg .pred 	%p<11>;
	.reg .b32 	%r<36>;
	.reg .b32 	%f<113>;
	.reg .b64 	%rd<105>;

	ld.param.f32 	%f1, [deBayerRedBlueKernel_param_6];
	ld.param.f32 	%f2, [deBayerRedBlueKernel_param_6+8];
	ld.param.f32 	%f3, [deBayerRedBlueKernel_param_7];
	ld.param.f32 	%f4, [deBayerRedBlueKernel_param_7+8];
	ld.param.u32 	%r7, [deBayerRedBlueKernel_param_0];
	ld.param.u32 	%r4, [deBayerRedBlueKernel_param_1];
	ld.param.u64 	%rd6, [deBayerRedBlueKernel_param_2];
	ld.param.u32 	%r5, [deBayerRedBlueKernel_param_3];
	ld.param.u64 	%rd7, [deBayerRedBlueKernel_param_4];
	ld.param.u32 	%r6, [deBayerRedBlueKernel_param_5];
	cvta.to.global.u64 	%rd1, %rd6;
	cvta.to.global.u64 	%rd2, %rd7;
	mov.u32 	%r8, %ctaid.x;
	mov.u32 	%r9, %ntid.x;
	mov.u32 	%r10, %tid.x;
	mad.lo.s32 	%r1, %r8, %r9, %r10;
	mov.u32 	%r11, %ctaid.y;
	mov.u32 	%r12, %ntid.y;
	mov.u32 	%r13, %tid.y;
	mad.lo.s32 	%r2, %r11, %r12, %r13;
	add.s32 	%r14, %r7, -2;
	setp.ge.s32 	%p1, %r1, %r14;
	setp.lt.s32 	%p2, %r1, 2;
	or.pred  	%p3, %p2, %p1;
	@%p3 bra 	$L__BB1_11;
	add.s32 	%r15, %r4, -2;
	setp.ge.s32 	%p4, %r2, %r15;
	setp.lt.u32 	%p5, %r2, 2;
	or.pred  	%p6, %p4, %p5;
	@%p6 bra 	$L__BB1_11;
	shl.b32 	%r17, %r2, 3;
	cvt.u64.u32 	%rd8, %r17;
	and.b64  	%rd9, %rd8, 8;
	mov.u64 	%rd10, c_cfaPattern;
	add.s64 	%rd11, %rd10, %rd9;
	shl.b32 	%r18, %r1, 2;
	cvt.u64.u32 	%rd12, %r18;
	and.b64  	%rd13, %rd12, 4;
	add.s64 	%rd14, %rd11, %rd13;
	ld.const.u32 	%r16, [%rd14];
	xor.b64  	%rd15, %rd13, 4;
	add.s64 	%rd3, %rd11, %rd15;
	mul.lo.s32 	%r3, %r6, %r2;
	cvt.s64.s32 	%rd16, %r3;
	add.s64 	%rd4, %rd2, %rd16;
	mul.wide.u32 	%rd17, %r1, 12;
	add.s64 	%rd18, %rd4, %rd17;
	add.s64 	%rd5, %rd18, 4;
	ld.global.f32 	%f5, [%rd18+4];
	setp.eq.s32 	%p7, %r16, 0;
	@%p7 bra 	$L__BB1_8;
	setp.eq.s32 	%p8, %r16, 2;
	@%p8 bra 	$L__BB1_9;
	setp.ne.s32 	%p9, %r16, 1;
	@%p9 bra 	$L__BB1_10;
	ld.const.u32 	%r23, [%rd3];
	setp.ne.s32 	%p10, %r23, 0;
	@%p10 bra 	$L__BB1_7;
	mul.lo.s32 	%r28, %r5, %r2;
	cvt.s64.s32 	%rd62, %r28;
	add.s64 	%rd63, %rd1, %rd62;
	add.s32 	%r29, %r1, -1;
	mul.wide.u32 	%rd64, %r29, 4;
	add.s64 	%rd65, %rd63, %rd64;
	ld.global.nc.f32 	%f64, [%rd65];
	sub.f32 	%f65, %f64, %f1;
	mul.f32 	%f66, %f3, %f65;
	mul.wide.u32 	%rd66, %r1, 4;
	add.s64 	%rd67, %rd63, %rd66;
	ld.global.nc.f32 	%f67, [%rd67+4];
	sub.f32 	%f68, %f67, %f1;
	mul.f32 	%f69, %f3, %f68;
	mul.wide.u32 	%rd68, %r29, 12;
	add.s64 	%rd69, %rd4, %rd68;
	ld.global.f32 	%f70, [%rd69+4];
	ld.global.f32 	%f71, [%rd5+12];
	sub.f32 	%f72, %f66, %f70;
	sub.f32 	%f73, %f69, %f71;
	add.f32 	%f74, %f72, %f73;
	fma.rn.f32 	%f111, %f74, 0f3F000000, %f5;
	sub.s32 	%r30, %r28, %r5;
	cvt.s64.s32 	%rd70, %r30;
	add.s64 	%rd71, %rd1, %rd70;
	add.s64 	%rd72, %rd71, %rd66;
	ld.global.nc.f32 	%f75, [%rd72];
	sub.f32 	%f76, %f75, %f2;
	mul.f32 	%f77, %f4, %f76;
	cvt.s64.s32 	%rd73, %r5;
	add.s64 	%rd74, %rd67, %rd73;
	ld.global.nc.f32 	%f78, [%rd74];
	sub.f32 	%f79, %f78, %f2;
	mul.f32 	%f80, %f4, %f79;
	sub.s32 	%r31, %r3, %r6;
	cvt.s64.s32 	%rd75, %r31;
	add.s64 	%rd76, %rd2, %rd75;
	add.s64 	%rd78, %rd76, %rd17;
	ld.global.f32 	%f81, [%rd78+4];
	cvt.s64.s32 	%rd79, %r6;
	add.s64 	%rd80, %rd4, %rd79;
	add.s64 	%rd81, %rd80, %rd17;
	ld.global.f32 	%f82, [%rd81+4];
	sub.f32 	%f83, %f77, %f81;
	sub.f32 	%f84, %f80, %f82;
	add.f32 	%f85, %f83, %f84;
	fma.rn.f32 	%f112, %f85, 0f3F000000, %f5;
	bra.uni 	$L__BB1_10;
$L__BB1_7:
	mul.lo.s32 	%r24, %r5, %r2;
	cvt.s64.s32 	%rd42, %r24;
	add.s64 	%rd43, %rd1, %rd42;
	add.s32 	%r25, %r1, -1;
	mul.wide.u32 	%rd44, %r25, 4;
	add.s64 	%rd45, %rd43, %rd44;
	ld.global.nc.f32 	%f42, [%rd45];
	sub.f32 	%f43, %f42, %f2;
	mul.f32 	%f44, %f4, %f43;
	mul.wide.u32 	%rd46, %r1, 4;
	add.s64 	%rd47, %rd43, %rd46;
	ld.global.nc.f32 	%f45, [%rd47+4];
	sub.f32 	%f46, %f45, %f2;
	mul.f32 	%f47, %f4, %f46;
	mul.wide.u32 	%rd48, %r25, 12;
	add.s64 	%rd49, %rd4, %rd48;
	ld.global.f32 	%f48, [%rd49+4];
	ld.global.f32 	%f49, [%rd5+12];
	sub.f32 	%f50, %f44, %f48;
	sub.f32 	%f51, %f47, %f49;
	add.f32 	%f52, %f50, %f51;
	fma.rn.f32 	%f112, %f52, 0f3F000000, %f5;
	sub.s32 	%r26, %r24, %r5;
	cvt.s64.s32 	%rd50, %r26;
	add.s64 	%rd51, %rd1, %rd50;
	add.s64 	%rd52, %rd51, %rd46;
	ld.global.nc.f32 	%f53, [%rd52];
	sub.f32 	%f54, %f53, %f1;
	mul.f32 	%f55, %f3, %f54;
	cvt.s64.s32 	%rd53, %r5;
	add.s64 	%rd54, %rd47, %rd53;
	ld.global.nc.f32 	%f56, [%rd54];
	sub.f32 	%f57, %f56, %f1;
	mul.f32 	%f58, %f3, %f57;
	sub.s32 	%r27, %r3, %r6;
	cvt.s64.s32 	%rd55, %r27;
	add.s64 	%rd56, %rd2, %rd55;
	add.s64 	%rd58, %rd56, %rd17;
	ld.global.f32 	%f59, [%rd58+4];
	cvt.s64.s32 	%rd59, %r6;
	add.s64 	%rd60, %rd4, %rd59;
	add.s64 	%rd61, %rd60, %rd17;
	ld.global.f32 	%f60, [%rd61+4];
	sub.f32 	%f61, %f55, %f59;
	sub.f32 	%f62, %f58, %f60;
	add.f32 	%f63, %f61, %f62;
	fma.rn.f32 	%f111, %f63, 0f3F000000, %f5;
	bra.uni 	$L__BB1_10;
$L__BB1_8:
	mul.lo.s32 	%r32, %r5, %r2;
	cvt.s64.s32 	%rd82, %r32;
	add.s64 	%rd83, %rd1, %rd82;
	mul.wide.u32 	%rd84, %r1, 4;
	add.s64 	%rd85, %rd83, %rd84;
	ld.global.nc.f32 	%f86, [%rd85];
	sub.f32 	%f87, %f86, %f1;
	mul.f32 	%f111, %f3, %f87;
	sub.s32 	%r33, %r32, %r5;
	cvt.s64.s32 	%rd86, %r33;
	add.s64 	%rd87, %rd1, %rd86;
	add.s32 	%r34, %r1, -1;
	mul.wide.u32 	%rd88, %r34, 4;
	add.s64 	%rd89, %rd87, %rd88;
	ld.global.nc.f32 	%f88, [%rd89];
	sub.f32 	%f89, %f88, %f2;
	mul.f32 	%f90, %f4, %f89;
	add.s64 	%rd90, %rd87, %rd84;
	ld.global.nc.f32 	%f91, [%rd90+4];
	sub.f32 	%f92, %f91, %f2;
	mul.f32 	%f93, %f4, %f92;
	cvt.s64.s32 	%rd91, %r5;
	add.s64 	%rd92, %rd83, %rd91;
	add.s64 	%rd93, %rd92, %rd84;
	ld.global.nc.f32 	%f94, [%rd93+4];
	sub.f32 	%f95, %f94, %f2;
	mul.f32 	%f96, %f4, %f95;
	add.s64 	%rd94, %rd92, %rd88;
	ld.global.nc.f32 	%f97, [%rd94];
	sub.f32 	%f98, %f97, %f2;
	mul.f32 	%f99, %f4, %f98;
	sub.s32 	%r35, %r3, %r6;
	cvt.s64.s32 	%rd95, %r35;
	add.s64 	%rd96, %rd2, %rd95;
	mul.wide.u32 	%rd97, %r34, 12;
	add.s64 	%rd98, %rd96, %rd97;
	ld.global.f32 	%f100, [%rd98+4];
	add.s64 	%rd100, %rd96, %rd17;
	ld.global.f32 	%f101, [%rd100+16];
	cvt.s64.s32 	%rd101, %r6;
	add.s64 	%rd102, %rd4, %rd101;
	add.s64 	%rd103, %rd102, %rd17;
	ld.global.f32 	%f102, [%rd103+16];
	add.s64 	%rd104, %rd102, %rd97;
	ld.global.f32 	%f103, [%rd104+4];
	sub.f32 	%f104, %f90, %f100;
	sub.f32 	%f105, %f93, %f101;
	add.f32 	%f106, %f104, %f105;
	sub.f32 	%f107, %f96, %f102;
	add.f32 	%f108, %f106, %f107;
	sub.f32 	%f109, %f99, %f103;
	add.f32 	%f110, %f108, %f109;
	fma.rn.f32 	%f112, %f110, 0f3E800000, %f5;
	bra.uni 	$L__BB1_10;
$L__BB1_9:
	mul.lo.s32 	%r19, %r5, %r2;
	cvt.s64.s32 	%rd19, %r19;
	add.s64 	%rd20, %rd1, %rd19;
	mul.wide.u32 	%rd21, %r1, 4;
	add.s64 	%rd22, %rd20, %rd21;
	ld.global.nc.f32 	%f17, [%rd22];
	sub.f32 	%f18, %f17, %f2;
	mul.f32 	%f112, %f4, %f18;
	sub.s32 	%r20, %r19, %r5;
	cvt.s64.s32 	%rd23, %r20;
	add.s64 	%rd24, %rd1, %rd23;
	add.s32 	%r21, %r1, -1;
	mul.wide.u32 	%rd25, %r21, 4;
	add.s64 	%rd26, %rd24, %rd25;
	ld.global.nc.f32 	%f19, [%rd26];
	sub.f32 	%f20, %f19, %f1;
	mul.f32 	%f21, %f3, %f20;
	add.s64 	%rd27, %rd24, %rd21;
	ld.global.nc.f32 	%f22, [%rd27+4];
	sub.f32 	%f23, %f22, %f1;
	mul.f32 	%f24, %f3, %f23;
	cvt.s64.s32 	%rd28, %r5;
	add.s64 	%rd29, %rd20, %rd28;
	add.s64 	%rd30, %rd29, %rd21;
	ld.global.nc.f32 	%f25, [%rd30+4];
	sub.f32 	%f26, %f25, %f1;
	mul.f32 	%f27, %f3, %f26;
	add.s64 	%rd31, %rd29, %rd25;
	ld.global.nc.f32 	%f28, [%rd31];
	sub.f32 	%f29, %f28, %f1;
	mul.f32 	%f30, %f3, %f29;
	sub.s32 	%r22, %r3, %r6;
	cvt.s64.s32 	%rd32, %r22;
	add.s64 	%rd33, %rd2, %rd32;
	mul.wide.u32 	%rd34, %r21, 12;
	add.s64 	%rd35, %rd33, %rd34;
	ld.global.f32 	%f31, [%rd35+4];
	add.s64 	%rd37, %rd33, %rd17;
	ld.global.f32 	%f32, [%rd37+16];
	cvt.s64.s32 	%rd38, %r6;
	add.s64 	%rd39, %rd4, %rd38;
	add.s64 	%rd40, %rd39, %rd17;
	ld.global.f32 	%f33, [%rd40+16];
	add.s64 	%rd41, %rd39, %rd34;
	ld.global.f32 	%f34, [%rd41+4];
	sub.f32 	%f35, %f21, %f31;
	sub.f32 	%f36, %f24, %f32;
	add.f32 	%f37, %f35, %f36;
	sub.f32 	%f38, %f27, %f33;
	add.f32 	%f39, %f37, %f38;
	sub.f32 	%f40, %f30, %f34;
	add.f32 	%f41, %f39, %f40;
	fma.rn.f32 	%f111, %f41, 0f3E800000, %f5;
$L__BB1_10:
	st.global.f32 	[%rd5+-4], %f111;
	st.global.f32 	[%rd5+4], %f112;
$L__BB1_11:
	ret;

}
	// .globl	deBayersSubSample3
.visible .entry deBayersSubSample3(
	.param .u64 .ptr .align 1 deBayersSubSample3_param_0,
	.param .u64 .ptr .align 1 deBayersSubSample3_param_1,
	.param .f32 deBayersSubSample3_param_2,
	.param .u32 deBayersSubSample3_param_3,
	.param .u32 deBayersSubSample3_param_4,
	.param .u32 deBayersSubSample3_param_5
)
{
	.reg .pred 	%p<16>;
	.reg .b16 	%rs<13>;
	.reg .b32 	%r<25>;
	.reg .b32 	%f<62>;
	.reg .b64 	%rd<13>;

	ld.param.u64 	%rd6, [deBayersSubSample3_param_0];
	ld.param.u64 	%rd5, [deBayersSubSample3_param_1];
	ld.param.f32 	%f26, [deBayersSubSample3_param_2];
	ld.param.u32 	%r4, [deBayersSubSample3_param_3];
	ld.param.u32 	%r6, [deBayersSubSample3_param_4];
	ld.param.u32 	%r5, [deBayersSubSample3_param_5];
	cvta.to.global.u64 	%rd1, %rd6;
	mov.u32 	%r8, %ctaid.x;
	mov.u32 	%r9, %ntid.x;
	mov.u32 	%r10, %tid.x;
	mad.lo.s32 	%r1, %r8, %r9, %r10;
	mov.u32 	%r11, %ctaid.y;
	mov.u32 	%r12, %ntid.y;
	mov.u32 	%r13, %tid.y;
	mad.lo.s32 	%r14, %r11, %r12, %r13;
	setp.ge.s32 	%p1, %r1, %r4;
	setp.ge.s32 	%p2, %r14, %r6;
	or.pred  	%p3, %p1, %p2;
	mov.f32 	%f53, 0f00000000;
	mov.f32 	%f54, 0f00000000;
	mov.f32 	%f55, 0f00000000;
	@%p3 bra 	$L__BB2_26;
	cvta.to.global.u64 	%rd7, %rd5;
	mul.lo.s32 	%r16, %r5, %r14;
	cvt.s64.s32 	%rd8, %r16;
	add.s64 	%rd2, %rd7, %rd8;
	rcp.rn.f32 	%f1, %f26;
	shl.b32 	%r3, %r14, 1;
	ld.const.u32 	%r15, [c_cfaPattern];
	mad.lo.s32 	%r17, %r3, %r4, %r1;
	shl.b32 	%r18, %r17, 1;
	mul.wide.s32 	%rd9, %r18, 2;
	add.s64 	%rd3, %rd1, %rd9;
	setp.eq.s32 	%p4, %r15, 0;
	@%p4 bra 	$L__BB2_5;
	setp.eq.s32 	%p5, %r15, 2;
	@%p5 bra 	$L__BB2_6;
	setp.ne.s32 	%p6, %r15, 1;
	@%p6 bra 	$L__BB2_7;
	ld.global.u16 	%rs3, [%rd3];
	cvt.rn.f32.u16 	%f33, %rs3;
	mul.f32 	%f34, %f1, %f33;
	fma.rn.f32 	%f54, %f34, 0f3F000000, 0f00000000;
	bra.uni 	$L__BB2_7;
$L__BB2_5:
	ld.global.u16 	%rs2, [%rd3];
	cvt.rn.f32.u16 	%f31, %rs2;
	mul.f32 	%f55, %f1, %f31;
	bra.uni 	$L__BB2_7;
$L__BB2_6:
	ld.global.u16 	%rs1, [%rd3];
	cvt.rn.f32.u16 	%f29, %rs1;
	mul.f32 	%f53, %f1, %f29;
$L__BB2_7:
	ld.const.u32 	%r19, [c_cfaPattern+8];
	mad.lo.s32 	%r20, %r4, %r3, %r4;
	add.s32 	%r21, %r20, %r1;
	shl.b32 	%r22, %r21, 1;
	mul.wide.s32 	%rd10, %r22, 2;
	add.s64 	%rd4, %rd1, %rd10;
	setp.eq.s32 	%p7, %r19, 0;
	@%p7 bra 	$L__BB2_11;
	setp.eq.s32 	%p8, %r19, 1;
	@%p8 bra 	$L__BB2_12;
	setp.ne.s32 	%p9, %r19, 2;
	@%p9 bra 	$L__BB2_13;
	ld.global.u16 	%rs4, [%rd4];
	cvt.rn.f32.u16 	%f35, %rs4;
	mul.f32 	%f53, %f1, %f35;
	bra.uni 	$L__BB2_13;
$L__BB2_11:
	ld.global.u16 	%rs5, [%rd4];
	cvt.rn.f32.u16 	%f36, %rs5;
	mul.f32 	%f55, %f1, %f36;
	bra.uni 	$L__BB2_13;
$L__BB2_12:
	ld.global.u16 	%rs6, [%rd4];
	cvt.rn.f32.u16 	%f37, %rs6;
	mul.f32 	%f38, %f1, %f37;
	fma.rn.f32 	%f54, %f38, 0f3F000000, %f54;
$L__BB2_13:
	ld.const.u32 	%r23, [c_cfaPattern+4];
	setp.eq.s32 	%p10, %r23, 0;
	@%p10 bra 	$L__BB2_17;
	setp.eq.s32 	%p11, %r23, 1;
	@%p11 bra 	$L__BB2_18;
	setp.ne.s32 	%p12, %r23, 2;
	@%p12 bra 	$L__BB2_19;
	ld.global.u16 	%rs7, [%rd3+2];
	cvt.rn.f32.u16 	%f39, %rs7;
	mul.f32 	%f53, %f1, %f39;
	bra.uni 	$L__BB2_19;
$L__BB2_17:
	ld.global.u16 	%rs8, [%rd3+2];
	cvt.rn.f32.u16 	%f40, %rs8;
	mul.f32 	%f55, %f1, %f40;
	bra.uni 	$L__BB2_19;
$L__BB2_18:
	ld.global.u16 	%rs9, [%rd3+2];
	cvt.rn.f32.u16 	%f41, %rs9;
	mul.f32 	%f42, %f1, %f41;
	fma.rn.f32 	%f54, %f42, 0f3F000000, %f54;
$L__BB2_19:
	ld.const.u32 	%r24, [c_cfaPattern+12];
	setp.eq.s32 	%p13, %r24, 0;
	@%p13 bra 	$L__BB2_23;
	setp.eq.s32 	%p14, %r24, 1;
	@%p14 bra 	$L__BB2_24;
	setp.ne.s32 	%p15, %r24, 2;
	@%p15 bra 	$L__BB2_25;
	ld.global.u16 	%rs10, [%rd4+2];
	cvt.rn.f32.u16 	%f43, %rs10;
	mul.f32 	%f53, %f1, %f43;
	bra.uni 	$L__BB2_25;
$L__BB2_23:
	ld.global.u16 	%rs11, [%rd4+2];
	cvt.rn.f32.u16 	%f44, %rs11;
	mul.f32 	%f55, %f1, %f44;
	bra.uni 	$L__BB2_25;
$L__BB2_24:
	ld.global.u16 	%rs12, [%rd4+2];
	cvt.rn.f32.u16 	%f45, %rs12;
	mul.f32 	%f46, %f1, %f45;
	fma.rn.f32 	%f54, %f46, 0f3F000000, %f54;
$L__BB2_25:
	mul.wide.s32 	%rd11, %r1, 12;
	add.s64 	%rd12, %rd2, %rd11;
	st.global.f32 	[%rd12], %f55;
	st.global.f32 	[%rd12+4], %f54;
	st.global.f32 	[%rd12+8], %f53;
$L__BB2_26:
	ret;

}
	// .globl	accumulateImages
.visible .entry accumulateImages(
	.param .u64 .ptr .align 1 accumulateImages_param_0,
	.param .u64 .ptr .align 1 accumulateImages_param_1,
	.param .u64 .ptr .align 1 accumulateImages_param_2,
	.param .u64 .ptr .align 1 accumulateImages_param_3,
	.param .u64 .ptr .align 1 accumulateImages_param_4,
	.param .u64 .ptr .align 1 accumulateImages_param_5,
	.param .f32 accumulateImages_param_6,
	.param .u32 accumulateImages_param_7,
	.param .u32 accumulateImages_param_8,
	.param .u32 accumulateImages_param_9,
	.param .u32 accumulateImages_param_10,
	.param .u32 accumulateImages_param_11
)
{
	.reg .pred 	%p<26>;
	.reg .b16 	%rs<3>;
	.reg .b32 	%r<122>;
	.reg .b32 	%f<153>;
	.reg .b64 	%rd<50>;

	ld.param.u64 	%rd12, [accumulateImages_param_0];
	ld.param.u64 	%rd7, [accumulateImages_param_1];
	ld.param.u64 	%rd8, [accumulateImages_param_2];
	ld.param.u64 	%rd9, [accumulateImages_param_3];
	ld.param.u64 	%rd10, [accumulateImages_param_4];
	ld.param.u64 	%rd11, [accumulateImages_param_5];
	ld.param.f32 	%f53, [accumulateImages_param_6];
	ld.param.u32 	%r33, [accumulateImages_param_7];
	ld.param.u32 	%r34, [accumulateImages_param_8];
	ld.param.u32 	%r30, [accumulateImages_param_9];
	ld.param.u32 	%r31, [accumulateImages_param_10];
	ld.param.u32 	%r32, [accumulateImages_param_11];
	cvta.to.global.u64 	%rd1, %rd12;
	mov.u32 	%r36, %ctaid.x;
	mov.u32 	%r37, %ntid.x;
	mul.lo.s32 	%r1, %r36, %r37;
	mov.u32 	%r2, %tid.x;
	add.s32 	%r38, %r1, %r2;
	mov.u32 	%r39, %ctaid.y;
	mov.u32 	%r40, %ntid.y;
	mov.u32 	%r41, %tid.y;
	mad.lo.s32 	%r42, %r39, %r40, %r41;
	setp.lt.s32 	%p1, %r38, 1;
	setp.eq.s32 	%p2, %r42, 0;
	or.pred  	%p3, %p1, %p2;
	add.s32 	%r5, %r33, -1;
	setp.ge.s32 	%p4, %r38, %r5;
	or.pred  	%p5, %p3, %p4;
	add.s32 	%r6, %r34, -1;
	setp.ge.s32 	%p6, %r42, %r6;
	or.pred  	%p7, %p5, %p6;
	@%p7 bra 	$L__BB3_19;
	cvta.to.global.u64 	%rd13, %rd7;
	cvta.to.global.u64 	%rd14, %rd8;
	cvta.to.global.u64 	%rd15, %rd10;
	cvta.to.global.u64 	%rd16, %rd11;
	mul.lo.s32 	%r44, %r30, %r42;
	cvt.s64.s32 	%rd17, %r44;
	add.s64 	%rd18, %rd13, %rd17;
	mul.wide.u32 	%rd19, %r38, 12;
	add.s64 	%rd2, %rd18, %rd19;
	ld.global.f32 	%f150, [%rd2];
	ld.global.f32 	%f151, [%rd2+4];
	ld.global.f32 	%f152, [%rd2+8];
	add.s64 	%rd20, %rd14, %rd17;
	add.s64 	%rd3, %rd20, %rd19;
	ld.global.f32 	%f149, [%rd3];
	ld.global.f32 	%f148, [%rd3+4];
	ld.global.f32 	%f147, [%rd3+8];
	add.s64 	%rd21, %rd15, %rd17;
	add.s64 	%rd22, %rd21, %rd19;
	ld.global.nc.f32 	%f7, [%rd22];
	ld.global.nc.f32 	%f8, [%rd22+4];
	ld.global.nc.f32 	%f9, [%rd22+8];
	mul.lo.s32 	%r45, %r32, %r42;
	cvt.s64.s32 	%rd23, %r45;
	add.s64 	%rd24, %rd16, %rd23;
	mul.wide.u32 	%rd25, %r38, 8;
	add.s64 	%rd26, %rd24, %rd25;
	ld.global.nc.v2.f32 	{%f54, %f55}, [%rd26];
	mov.f32 	%f56, 0f3F000000;
	copysign.f32 	%f57, %f54, %f56;
	add.rz.f32 	%f58, %f54, %f57;
	cvt.rzi.f32.f32 	%f59, %f58;
	copysign.f32 	%f60, %f55, %f56;
	add.rz.f32 	%f61, %f55, %f60;
	cvt.rzi.f32.f32 	%f62, %f61;
	cvt.rzi.s32.f32 	%r46, %f59;
	cvt.rzi.s32.f32 	%r7, %f62;
	rcp.rn.f32 	%f10, %f53;
	add.s32 	%r47, %r46, %r2;
	add.s32 	%r8, %r47, %r1;
	cvta.to.global.u64 	%rd4, %rd9;
	mov.b32 	%r115, -2;
$L__BB3_2:
	add.s32 	%r49, %r115, %r42;
	add.s32 	%r50, %r49, %r7;
	max.s32 	%r51, %r50, 0;
	min.s32 	%r52, %r51, %r6;
	max.s32 	%r53, %r49, 0;
	min.s32 	%r54, %r53, %r6;
	shr.u32 	%r55, %r52, 31;
	add.s32 	%r56, %r52, %r55;
	and.b32  	%r57, %r56, -2;
	sub.s32 	%r58, %r52, %r57;
	mul.wide.s32 	%rd27, %r58, 8;
	mov.u64 	%rd28, c_cfaPattern;
	add.s64 	%rd5, %rd28, %rd27;
	mul.lo.s32 	%r59, %r115, %r115;
	cvt.rn.f32.u32 	%f63, %r59;
	mul.f32 	%f17, %f8, %f63;
	mul.lo.s32 	%r10, %r52, %r33;
	shr.u32 	%r60, %r54, 31;
	add.s32 	%r61, %r54, %r60;
	shr.s32 	%r62, %r61, 1;
	mul.lo.s32 	%r63, %r62, %r31;
	cvt.s64.s32 	%rd29, %r63;
	add.s64 	%rd6, %rd4, %rd29;
	setp.eq.s32 	%p8, %r115, 0;
	selp.f32 	%f18, 0f3F800000, 0f00000000, %p8;
	shl.b32 	%r64, %r115, 1;
	neg.s32 	%r117, %r64;
	shl.b32 	%r65, %r115, 2;
	neg.s32 	%r116, %r65;
	mov.b32 	%r121, -2;
	mov.u32 	%r118, %r8;
	mov.u32 	%r119, %r38;
	mov.u32 	%r120, %r117;
$L__BB3_3:
	add.s32 	%r19, %r119, -1;
	add.s32 	%r67, %r119, -2;
	add.s32 	%r68, %r118, -2;
	max.s32 	%r69, %r68, 0;
	min.s32 	%r70, %r69, %r5;
	max.s32 	%r71, %r67, 0;
	min.s32 	%r20, %r71, %r5;
	shr.u32 	%r72, %r70, 31;
	add.s32 	%r73, %r70, %r72;
	and.b32  	%r74, %r73, -2;
	sub.s32 	%r75, %r70, %r74;
	mul.wide.s32 	%rd30, %r75, 4;
	add.s64 	%rd31, %rd5, %rd30;
	ld.const.u32 	%r66, [%rd31];
	mul.lo.s32 	%r76, %r121, %r121;
	cvt.rn.f32.u32 	%f64, %r76;
	cvt.rn.f32.s32 	%f65, %r116;
	mul.f32 	%f66, %f9, %f65;
	fma.rn.f32 	%f67, %f7, %f64, %f66;
	add.f32 	%f68, %f17, %f67;
	mul.f32 	%f69, %f68, 0fBF000000;
	fma.rn.f32 	%f70, %f69, 0f3BBB989D, 0f3F000000;
	cvt.sat.f32.f32 	%f71, %f70;
	mov.f32 	%f72, 0f4B400001;
	mov.f32 	%f73, 0f437C0000;
	fma.rm.f32 	%f74, %f71, %f73, %f72;
	add.f32 	%f75, %f74, 0fCB40007F;
	neg.f32 	%f76, %f75;
	fma.rn.f32 	%f77, %f69, 0f3FB8AA3B, %f76;
	fma.rn.f32 	%f78, %f69, 0f32A57060, %f77;
	mov.b32 	%r77, %f74;
	shl.b32 	%r78, %r77, 23;
	mov.b32 	%f79, %r78;
	ex2.approx.ftz.f32 	%f80, %f78;
	mul.f32 	%f81, %f80, %f79;
	abs.f32 	%f82, %f81;
	setp.equ.f32 	%p9, %f82, 0f7F800000;
	setp.eq.s32 	%p10, %r120, 0;
	selp.f32 	%f83, 0f3F800000, 0f00000000, %p10;
	selp.f32 	%f25, %f83, %f81, %p9;
	add.s32 	%r79, %r70, %r10;
	mul.wide.s32 	%rd32, %r79, 2;
	add.s64 	%rd33, %rd1, %rd32;
	ld.global.nc.u16 	%rs1, [%rd33];
	cvt.rn.f32.u16 	%f84, %rs1;
	mul.f32 	%f26, %f10, %f84;
	setp.eq.s32 	%p11, %r66, 0;
	@%p11 bra 	$L__BB3_7;
	setp.eq.s32 	%p12, %r66, 2;
	@%p12 bra 	$L__BB3_8;
	setp.ne.s32 	%p13, %r66, 1;
	@%p13 bra 	$L__BB3_9;
	shr.u32 	%r86, %r20, 31;
	add.s32 	%r87, %r20, %r86;
	shr.s32 	%r88, %r87, 1;
	mul.wide.s32 	%rd38, %r88, 16;
	add.s64 	%rd39, %rd6, %rd38;
	ld.global.nc.f32 	%f93, [%rd39+4];
	abs.f32 	%f94, %f93;
	setp.equ.f32 	%p16, %f94, 0f7F800000;
	selp.f32 	%f95, 0f00000000, %f93, %p16;
	mul.f32 	%f96, %f26, %f25;
	fma.rn.f32 	%f151, %f96, %f95, %f151;
	fma.rn.f32 	%f148, %f25, %f95, %f148;
	bra.uni 	$L__BB3_9;
$L__BB3_7:
	shr.u32 	%r83, %r20, 31;
	add.s32 	%r84, %r20, %r83;
	shr.s32 	%r85, %r84, 1;
	mul.wide.s32 	%rd36, %r85, 16;
	add.s64 	%rd37, %rd6, %rd36;
	ld.global.nc.f32 	%f89, [%rd37];
	abs.f32 	%f90, %f89;
	setp.equ.f32 	%p15, %f90, 0f7F800000;
	selp.f32 	%f91, 0f00000000, %f89, %p15;
	mul.f32 	%f92, %f26, %f25;
	fma.rn.f32 	%f150, %f92, %f91, %f150;
	fma.rn.f32 	%f149, %f25, %f91, %f149;
	bra.uni 	$L__BB3_9;
$L__BB3_8:
	shr.u32 	%r80, %r20, 31;
	add.s32 	%r81, %r20, %r80;
	shr.s32 	%r82, %r81, 1;
	mul.wide.s32 	%rd34, %r82, 16;
	add.s64 	%rd35, %rd6, %rd34;
	ld.global.nc.f32 	%f85, [%rd35+8];
	abs.f32 	%f86, %f85;
	setp.equ.f32 	%p14, %f86, 0f7F800000;
	selp.f32 	%f87, 0f00000000, %f85, %p14;
	mul.f32 	%f88, %f26, %f25;
	fma.rn.f32 	%f152, %f88, %f87, %f152;
	fma.rn.f32 	%f147, %f25, %f87, %f147;
$L__BB3_9:
	setp.eq.s32 	%p17, %r121, 2;
	@%p17 bra 	$L__BB3_17;
	mad.lo.s32 	%r90, %r121, %r121, %r121;
	add.s32 	%r91, %r121, %r90;
	add.s32 	%r92, %r118, -1;
	max.s32 	%r93, %r92, 0;
	min.s32 	%r94, %r93, %r5;
	max.s32 	%r95, %r19, 0;
	min.s32 	%r21, %r95, %r5;
	shr.u32 	%r96, %r94, 31;
	add.s32 	%r97, %r94, %r96;
	and.b32  	%r98, %r97, -2;
	sub.s32 	%r99, %r94, %r98;
	mul.wide.s32 	%rd40, %r99, 4;
	add.s64 	%rd41, %rd5, %rd40;
	ld.const.u32 	%r89, [%rd41];
	add.s32 	%r100, %r91, 1;
	cvt.rn.f32.u32 	%f97, %r100;
	cvt.rn.f32.s32 	%f98, %r117;
	mul.f32 	%f99, %f9, %f98;
	fma.rn.f32 	%f100, %f7, %f97, %f99;
	add.f32 	%f101, %f17, %f100;
	mul.f32 	%f102, %f101, 0fBF000000;
	fma.rn.f32 	%f103, %f102, 0f3BBB989D, 0f3F000000;
	cvt.sat.f32.f32 	%f104, %f103;
	mov.f32 	%f105, 0f4B400001;
	mov.f32 	%f106, 0f437C0000;
	fma.rm.f32 	%f107, %f104, %f106, %f105;
	add.f32 	%f108, %f107, 0fCB40007F;
	neg.f32 	%f109, %f108;
	fma.rn.f32 	%f110, %f102, 0f3FB8AA3B, %f109;
	fma.rn.f32 	%f111, %f102, 0f32A57060, %f110;
	mov.b32 	%r101, %f107;
	shl.b32 	%r102, %r101, 23;
	mov.b32 	%f112, %r102;
	ex2.approx.ftz.f32 	%f113, %f111;
	mul.f32 	%f114, %f113, %f112;
	abs.f32 	%f115, %f114;
	setp.equ.f32 	%p18, %f115, 0f7F800000;
	selp.f32 	%f39, %f18, %f114, %p18;
	add.s32 	%r103, %r94, %r10;
	mul.wide.s32 	%rd42, %r103, 2;
	add.s64 	%rd43, %rd1, %rd42;
	ld.global.nc.u16 	%rs2, [%rd43];
	cvt.rn.f32.u16 	%f116, %rs2;
	mul.f32 	%f40, %f10, %f116;
	setp.eq.s32 	%p19, %r89, 0;
	@%p19 bra 	$L__BB3_14;
	setp.eq.s32 	%p20, %r89, 1;
	@%p20 bra 	$L__BB3_15;
	setp.ne.s32 	%p21, %r89, 2;
	@%p21 bra 	$L__BB3_16;
	shr.u32 	%r104, %r21, 31;
	add.s32 	%r105, %r21, %r104;
	shr.s32 	%r106, %r105, 1;
	mul.wide.s32 	%rd44, %r106, 16;
	add.s64 	%rd45, %rd6, %rd44;
	ld.global.nc.f32 	%f117, [%rd45+8];
	abs.f32 	%f118, %f117;
	setp.equ.f32 	%p22, %f118, 0f7F800000;
	selp.f32 	%f119, 0f00000000, %f117, %p22;
	mul.f32 	%f120, %f40, %f39;
	fma.rn.f32 	%f152, %f120, %f119, %f152;
	fma.rn.f32 	%f147, %f39, %f119, %f147;
	bra.uni 	$L__BB3_16;
$L__BB3_14:
	shr.u32 	%r107, %r21, 31;
	add.s32 	%r108, %r21, %r107;
	shr.s32 	%r109, %r108, 1;
	mul.wide.s32 	%rd46, %r109, 16;
	add.s64 	%rd47, %rd6, %rd46;
	ld.global.nc.f32 	%f121, [%rd47];
	abs.f32 	%f122, %f121;
	setp.equ.f32 	%p23, %f122, 0f7F800000;
	selp.f32 	%f123, 0f00000000, %f121, %p23;
	mul.f32 	%f124, %f40, %f39;
	fma.rn.f32 	%f150, %f124, %f123, %f150;
	fma.rn.f32 	%f149, %f39, %f123, %f149;
	bra.uni 	$L__BB3_16;
$L__BB3_15:
	shr.u32 	%r110, %r21, 31;
	add.s32 	%r111, %r21, %r110;
	shr.s32 	%r112, %r111, 1;
	mul.wide.s32 	%rd48, %r112, 16;
	add.s64 	%rd49, %rd6, %rd48;
	ld.global.nc.f32 	%f125, [%rd49+4];
	abs.f32 	%f126, %f125;
	setp.equ.f32 	%p24, %f126, 0f7F800000;
	selp.f32 	%f127, 0f00000000, %f125, %p24;
	mul.f32 	%f128, %f40, %f39;
	fma.rn.f32 	%f151, %f128, %f127, %f151;
	fma.rn.f32 	%f148, %f39, %f127, %f148;
$L__BB3_16:
	add.s32 	%r121, %r121, 2;
	shl.b32 	%r113, %r115, 1;
	add.s32 	%r120, %r120, %r113;
	add.s32 	%r119, %r119, 2;
	add.s32 	%r118, %r118, 2;
	shl.b32 	%r114, %r115, 2;
	add.s32 	%r117, %r117, %r114;
	add.s32 	%r116, %r116, %r114;
	bra.uni 	$L__BB3_3;
$L__BB3_17:
	add.s32 	%r115, %r115, 1;
	setp.ne.s32 	%p25, %r115, 3;
	@%p25 bra 	$L__BB3_2;
	st.global.f32 	[%rd2], %f150;
	st.global.f32 	[%rd2+4], %f151;
	st.global.f32 	[%rd2+8], %f152;
	st.global.f32 	[%rd3], %f149;
	st.global.f32 	[%rd3+4], %f148;
	st.global.f32 	[%rd3+8], %f147;
$L__BB3_19:
	ret;

}
	// .globl	accumulateImagesSuperRes
.visible .entry accumulateImagesSuperRes(
	.param .u64 .ptr .align 1 accumulateImagesSuperRes_param_0,
	.param .u64 .ptr .align 1 accumulateImagesSuperRes_param_1,
	.param .u64 .ptr .align 1 accumulateImagesSuperRes_param_2,
	.param .u64 .ptr .align 1 accumulateImagesSuperRes_param_3,
	.param .u64 accumulateImagesSuperRes_param_4,
	.param .u64 accumulateImagesSuperRes_param_5,
	.param .f32 accumulateImagesSuperRes_param_6,
	.param .u32 accumulateImagesSuperRes_param_7,
	.param .u32 accumulateImagesSuperRes_param_8,
	.param .u32 accumulateImagesSuperRes_param_9,
	.param .u32 accumulateImagesSuperRes_param_10,
	.param .u32 accumulateImagesSuperRes_param_11,
	.param .u32 accumulateImagesSuperRes_param_12
)
{
	.reg .pred 	%p<18>;
	.reg .b16 	%rs<2>;
	.reg .b32 	%r<124>;
	.reg .b32 	%f<119>;
	.reg .b64 	%rd<40>;

	ld.param.u32 	%r33, [accumulateImagesSuperRes_param_7];
	ld.param.u32 	%r34, [accumulateImagesSuperRes_param_8];
	mov.u32 	%r35, %ctaid.x;
	mov.u32 	%r36, %ntid.x;
	mul.lo.s32 	%r1, %r35, %r36;
	mov.u32 	%r2, %tid.x;
	add.s32 	%r37, %r1, %r2;
	mov.u32 	%r38, %ctaid.y;
	mov.u32 	%r39, %ntid.y;
	mov.u32 	%r40, %tid.y;
	mad.lo.s32 	%r41, %r38, %r39, %r40;
	setp.lt.s32 	%p1, %r37, 1;
	setp.eq.s32 	%p2, %r41, 0;
	or.pred  	%p3, %p1, %p2;
	add.s32 	%r42, %r33, -1;
	setp.ge.s32 	%p4, %r37, %r42;
	or.pred  	%p5, %p3, %p4;
	add.s32 	%r43, %r34, -1;
	setp.ge.s32 	%p6, %r41, %r43;
	or.pred  	%p7, %p5, %p6;
	@%p7 bra 	$L__BB4_12;
	ld.param.u32 	%r116, [accumulateImagesSuperRes_param_9];
	ld.param.f32 	%f100, [accumulateImagesSuperRes_param_6];
	ld.param.u64 	%rd39, [accumulateImagesSuperRes_param_5];
	ld.param.u64 	%rd38, [accumulateImagesSuperRes_param_4];
	ld.param.u64 	%rd36, [accumulateImagesSuperRes_param_2];
	ld.param.u64 	%rd35, [accumulateImagesSuperRes_param_1];
	cvta.to.global.u64 	%rd10, %rd35;
	cvta.to.global.u64 	%rd11, %rd36;
	cvt.u64.u32 	%rd12, %r41;
	cvt.s64.s32 	%rd13, %r116;
	mul.lo.s64 	%rd14, %rd13, %rd12;
	add.s64 	%rd15, %rd10, %rd14;
	mul.wide.u32 	%rd16, %r37, 12;
	add.s64 	%rd1, %rd15, %rd16;
	add.s64 	%rd17, %rd11, %rd14;
	add.s64 	%rd2, %rd17, %rd16;
	cvt.rn.f32.u32 	%f38, %r37;
	add.f32 	%f39, %f38, 0f3F000000;
	shr.u32 	%r45, %r33, 31;
	add.s32 	%r46, %r33, %r45;
	shr.s32 	%r47, %r46, 1;
	cvt.rn.f32.s32 	%f40, %r47;
	add.f32 	%f41, %f39, %f40;
	mul.f32 	%f42, %f41, 0f3F000000;
	cvt.rn.f32.s32 	%f43, %r33;
	div.rn.f32 	%f44, %f42, %f43;
	cvt.rn.f32.u32 	%f45, %r41;
	add.f32 	%f46, %f45, 0f3F000000;
	shr.u32 	%r48, %r34, 31;
	add.s32 	%r49, %r34, %r48;
	shr.s32 	%r5, %r49, 1;
	cvt.rn.f32.s32 	%f47, %r5;
	add.f32 	%f48, %f46, %f47;
	mul.f32 	%f49, %f48, 0f3F000000;
	cvt.rn.f32.s32 	%f50, %r34;
	div.rn.f32 	%f51, %f49, %f50;
	tex.2d.v4.f32.f32 	{%f1, %f2, %f3, %f52}, [%rd38, {%f44, %f51}];
	tex.2d.v4.f32.f32 	{%f53, %f54, %f55, %f56}, [%rd39, {%f44, %f51}];
	ld.global.f32 	%f116, [%rd1];
	ld.global.f32 	%f117, [%rd1+4];
	ld.global.f32 	%f118, [%rd1+8];
	ld.global.f32 	%f114, [%rd2];
	ld.global.f32 	%f113, [%rd2+4];
	ld.global.f32 	%f115, [%rd2+8];
	add.f32 	%f57, %f53, %f53;
	mov.f32 	%f58, 0f3F000000;
	copysign.f32 	%f59, %f57, %f58;
	add.rz.f32 	%f60, %f57, %f59;
	cvt.rzi.f32.f32 	%f61, %f60;
	add.f32 	%f62, %f54, %f54;
	copysign.f32 	%f63, %f62, %f58;
	add.rz.f32 	%f64, %f62, %f63;
	cvt.rzi.f32.f32 	%f65, %f64;
	cvt.rzi.s32.f32 	%r50, %f61;
	cvt.rzi.s32.f32 	%r51, %f65;
	rcp.rn.f32 	%f10, %f100;
	add.s32 	%r6, %r51, %r5;
	shr.s32 	%r52, %r33, 31;
	shr.u32 	%r53, %r52, 30;
	add.s32 	%r54, %r33, %r53;
	shr.s32 	%r7, %r54, 2;
	add.s32 	%r55, %r47, %r7;
	add.s32 	%r8, %r55, -1;
	shr.s32 	%r56, %r34, 31;
	shr.u32 	%r57, %r56, 30;
	add.s32 	%r58, %r34, %r57;
	shr.s32 	%r9, %r58, 2;
	add.s32 	%r59, %r2, %r47;
	add.s32 	%r11, %r59, %r1;
	add.s32 	%r10, %r11, %r50;
	mov.b32 	%r118, -2;
$L__BB4_2:
	ld.param.u32 	%r117, [accumulateImagesSuperRes_param_10];
	ld.param.u64 	%rd37, [accumulateImagesSuperRes_param_3];
	add.s32 	%r61, %r118, %r41;
	add.s32 	%r62, %r6, %r61;
	add.s32 	%r63, %r61, %r5;
	shr.u32 	%r64, %r62, 31;
	add.s32 	%r65, %r62, %r64;
	shr.s32 	%r66, %r65, 1;
	max.s32 	%r67, %r66, %r9;
	add.s32 	%r68, %r5, %r9;
	add.s32 	%r69, %r68, -1;
	min.s32 	%r70, %r67, %r69;
	shr.u32 	%r71, %r63, 31;
	add.s32 	%r72, %r63, %r71;
	shr.s32 	%r73, %r72, 1;
	max.s32 	%r74, %r73, %r9;
	min.s32 	%r75, %r74, %r69;
	shr.u32 	%r76, %r70, 31;
	add.s32 	%r77, %r70, %r76;
	and.b32  	%r78, %r77, -2;
	sub.s32 	%r13, %r70, %r78;
	mul.lo.s32 	%r14, %r70, %r33;
	shr.u32 	%r79, %r75, 31;
	add.s32 	%r80, %r75, %r79;
	shr.s32 	%r81, %r80, 1;
	mul.lo.s32 	%r82, %r81, %r117;
	cvt.s64.s32 	%rd18, %r82;
	cvta.to.global.u64 	%rd19, %rd37;
	add.s64 	%rd3, %rd19, %rd18;
	shl.b32 	%r83, %r118, 1;
	neg.s32 	%r122, %r83;
	shl.b32 	%r84, %r118, 2;
	neg.s32 	%r119, %r84;
	mov.b32 	%r123, -2;
	mul.wide.s32 	%rd20, %r13, 8;
	mov.u32 	%r120, %r11;
	mov.u32 	%r121, %r10;
$L__BB4_3:
	ld.param.u64 	%rd34, [accumulateImagesSuperRes_param_0];
	add.s32 	%r86, %r121, -2;
	add.s32 	%r87, %r120, -2;
	shr.u32 	%r88, %r86, 31;
	add.s32 	%r89, %r86, %r88;
	shr.s32 	%r90, %r89, 1;
	max.s32 	%r91, %r90, %r7;
	min.s32 	%r92, %r91, %r8;
	shr.u32 	%r93, %r87, 31;
	add.s32 	%r94, %r87, %r93;
	shr.s32 	%r95, %r94, 1;
	max.s32 	%r96, %r95, %r7;
	min.s32 	%r22, %r96, %r8;
	shr.u32 	%r97, %r92, 31;
	add.s32 	%r98, %r92, %r97;
	and.b32  	%r99, %r98, -2;
	sub.s32 	%r100, %r92, %r99;
	mov.u64 	%rd21, c_cfaPattern;
	add.s64 	%rd22, %rd21, %rd20;
	mul.wide.s32 	%rd23, %r100, 4;
	add.s64 	%rd24, %rd22, %rd23;
	ld.const.u32 	%r85, [%rd24];
	mul.lo.s32 	%r101, %r123, %r123;
	cvt.rn.f32.u32 	%f66, %r101;
	cvt.rn.f32.s32 	%f67, %r119;
	mul.f32 	%f68, %f3, %f67;
	fma.rn.f32 	%f69, %f1, %f66, %f68;
	mul.lo.s32 	%r102, %r118, %r118;
	cvt.rn.f32.u32 	%f70, %r102;
	fma.rn.f32 	%f71, %f2, %f70, %f69;
	mul.f32 	%f72, %f71, 0fBF000000;
	fma.rn.f32 	%f73, %f72, 0f3BBB989D, 0f3F000000;
	cvt.sat.f32.f32 	%f74, %f73;
	mov.f32 	%f75, 0f4B400001;
	mov.f32 	%f76, 0f437C0000;
	fma.rm.f32 	%f77, %f74, %f76, %f75;
	add.f32 	%f78, %f77, 0fCB40007F;
	neg.f32 	%f79, %f78;
	fma.rn.f32 	%f80, %f72, 0f3FB8AA3B, %f79;
	fma.rn.f32 	%f81, %f72, 0f32A57060, %f80;
	mov.b32 	%r103, %f77;
	shl.b32 	%r104, %r103, 23;
	mov.b32 	%f82, %r104;
	ex2.approx.ftz.f32 	%f83, %f81;
	mul.f32 	%f84, %f83, %f82;
	abs.f32 	%f85, %f84;
	setp.equ.f32 	%p8, %f85, 0f7F800000;
	setp.eq.s32 	%p9, %r122, 0;
	selp.f32 	%f86, 0f3F800000, 0f00000000, %p9;
	selp.f32 	%f23, %f86, %f84, %p8;
	add.s32 	%r105, %r92, %r14;
	cvta.to.global.u64 	%rd25, %rd34;
	mul.wide.s32 	%rd26, %r105, 2;
	add.s64 	%rd27, %rd25, %rd26;
	ld.global.nc.u16 	%rs1, [%rd27];
	cvt.rn.f32.u16 	%f87, %rs1;
	mul.f32 	%f24, %f10, %f87;
	setp.eq.s32 	%p10, %r85, 0;
	@%p10 bra 	$L__BB4_7;
	setp.eq.s32 	%p11, %r85, 2;
	@%p11 bra 	$L__BB4_8;
	setp.ne.s32 	%p12, %r85, 1;
	@%p12 bra 	$L__BB4_9;
	shr.u32 	%r112, %r22, 31;
	add.s32 	%r113, %r22, %r112;
	shr.s32 	%r114, %r113, 1;
	mul.wide.s32 	%rd32, %r114, 16;
	add.s64 	%rd33, %rd3, %rd32;
	ld.global.nc.f32 	%f96, [%rd33+4];
	abs.f32 	%f97, %f96;
	setp.equ.f32 	%p15, %f97, 0f7F800000;
	selp.f32 	%f98, 0f00000000, %f96, %p15;
	mul.f32 	%f99, %f24, %f23;
	fma.rn.f32 	%f117, %f99, %f98, %f117;
	fma.rn.f32 	%f113, %f23, %f98, %f113;
	bra.uni 	$L__BB4_9;
$L__BB4_7:
	shr.u32 	%r109, %r22, 31;
	add.s32 	%r110, %r22, %r109;
	shr.s32 	%r111, %r110, 1;
	mul.wide.s32 	%rd30, %r111, 16;
	add.s64 	%rd31, %rd3, %rd30;
	ld.global.nc.f32 	%f92, [%rd31];
	abs.f32 	%f93, %f92;
	setp.equ.f32 	%p14, %f93, 0f7F800000;
	selp.f32 	%f94, 0f00000000, %f92, %p14;
	mul.f32 	%f95, %f24, %f23;
	fma.rn.f32 	%f116, %f95, %f94, %f116;
	fma.rn.f32 	%f114, %f23, %f94, %f114;
	bra.uni 	$L__BB4_9;
$L__BB4_8:
	shr.u32 	%r106, %r22, 31;
	add.s32 	%r107, %r22, %r106;
	shr.s32 	%r108, %r107, 1;
	mul.wide.s32 	%rd28, %r108, 16;
	add.s64 	%rd29, %rd3, %rd28;
	ld.global.nc.f32 	%f88, [%rd29+8];
	abs.f32 	%f89, %f88;
	setp.equ.f32 	%p13, %f89, 0f7F800000;
	selp.f32 	%f90, 0f00000000, %f88, %p13;
	mul.f32 	%f91, %f24, %f23;
	fma.rn.f32 	%f118, %f91, %f90, %f118;
	fma.rn.f32 	%f115, %f23, %f90, %f115;
$L__BB4_9:
	add.s32 	%r123, %r123, 1;
	add.s32 	%r122, %r122, %r118;
	add.s32 	%r121, %r121, 1;
	add.s32 	%r120, %r120, 1;
	shl.b32 	%r115, %r118, 1;
	add.s32 	%r119, %r119, %r115;
	setp.ne.s32 	%p16, %r123, 3;
	@%p16 bra 	$L__BB4_3;
	add.s32 	%r118, %r118, 1;
	setp.ne.s32 	%p17, %r118, 3;
	@%p17 bra 	$L__BB4_2;
	st.global.f32 	[%rd1], %f116;
	st.global.f32 	[%rd1+4], %f117;
	st.global.f32 	[%rd1+8], %f118;
	st.global.f32 	[%rd2], %f114;
	st.global.f32 	[%rd2+4], %f113;
	st.global.f32 	[%rd2+8], %f115;
$L__BB4_12:
	ret;

}


// ===== COMPILED SASS (sm_100) =====

	.target	sm_100

	.elftype	@"ET_EXEC"


//--------------------- .note.nv.tkinfo           --------------------------
	.section	.note.nv.tkinfo,"",@"SHT_NOTE"
	.sectionflags	@"SHF_NOTE_NV_TKINFO"
	.tkinfo
        /*0018*/ 	.word	0x00000002
        /*0030*/ 	.string	""
        /*0030*/ 	.string	"ptxas"
        /*0030*/ 	.string	"Cuda compilation tools, release 13.0, V13.0.88"
        /*0030*/ 	.string	"Build cuda_13.0.r13.0/compiler.36424714_0"
        /*0030*/ 	.string	"-arch sm_100 -m 64 "



//--------------------- .note.nv.cuinfo           --------------------------
	.section	.note.nv.cuinfo,"",@"SHT_NOTE"
	.sectionflags	@"SHF_NOTE_NV_CUINFO"
        /*0018*/ 	.short	0x0002
        /*001a*/ 	.short	0x0064
        /*001c*/ 	.short	0x0082
	.zero		2


//--------------------- .nv.info                  --------------------------
	.section	.nv.info,"",@"SHT_CUDA_INFO"
	.align	4


	//----- nvinfo : EIATTR_REGCOUNT
	.align		4
        /*0000*/ 	.byte	0x04, 0x2f
        /*0002*/ 	.short	(.L_2 - .L_1)
	.align		4
.L_1:
        /*0004*/ 	.word	index@(deBayerGreenKernel)
        /*0008*/ 	.word	0x00000019


	//----- nvinfo : EIATTR_FRAME_SIZE
	.align		4
.L_2:
        /*000c*/ 	.byte	0x04, 0x11
        /*000e*/ 	.short	(.L_4 - .L_3)
	.align		4
.L_3:
        /*0010*/ 	.word	index@($__internal_4_$__cuda_sm3x_div_rn_noftz_f32_slowpath)
        /*0014*/ 	.word	0x00000000


	//----- nvinfo : EIATTR_FRAME_SIZE
	.align		4
.L_4:
        /*0018*/ 	.byte	0x04, 0x11
        /*001a*/ 	.short	(.L_6 - .L_5)
	.align		4
.L_5:
        /*001c*/ 	.word	index@(deBayerGreenKernel)
        /*0020*/ 	.word	0x00000000


	//----- nvinfo : EIATTR_REGCOUNT
	.align		4
.L_6:
        /*0024*/ 	.byte	0x04, 0x2f
        /*0026*/ 	.short	(.L_8 - .L_7)
	.align		4
.L_7:
        /*0028*/ 	.word	index@(deBayerRedBlueKernel)
        /*002c*/ 	.word	0x0000001c


	//----- nvinfo : EIATTR_FRAME_SIZE
	.align		4
.L_8:
        /*0030*/ 	.byte	0x04, 0x11
        /*0032*/ 	.short	(.L_10 - .L_9)
	.align		4
.L_9:
        /*0034*/ 	.word	index@(deBayerRedBlueKernel)
        /*0038*/ 	.word	0x00000000


	//----- nvinfo : EIATTR_REGCOUNT
	.align		4
.L_10:
        /*003c*/ 	.byte	0x04, 0x2f
        /*003e*/ 	.short	(.L_12 - .L_11)
	.align		4
.L_11:
        /*0040*/ 	.word	index@(deBayersSubSample3)
        /*0044*/ 	.word	0x00000014


	//----- nvinfo : EIATTR_FRAME_SIZE
	.align		4
.L_12:
        /*0048*/ 	.byte	0x04, 0x11
        /*004a*/ 	.short	(.L_14 - .L_13)
	.align		4
.L_13:
        /*004c*/ 	.word	index@($__internal_3_$__cuda_sm20_rcp_rn_f32_slowpath)
        /*0050*/ 	.word	0x00000000


	//----- nvinfo : EIATTR_FRAME_SIZE
	.align		4
.L_14:
        /*0054*/ 	.byte	0x04, 0x11
        /*0056*/ 	.short	(.L_16 - .L_15)
	.align		4
.L_15:
        /*0058*/ 	.word	index@(deBayersSubSample3)
        /*005c*/ 	.word	0x00000000


	//----- nvinfo : EIATTR_REGCOUNT
	.align		4
.L_16:
        /*0060*/ 	.byte	0x04, 0x2f
        /*0062*/ 	.short	(.L_18 - .L_17)
	.align		4
.L_17:
        /*0064*/ 	.word	index@(accumulateImages)
        /*0068*/ 	.word	0x00000028


	//----- nvinfo : EIATTR_FRAME_SIZE
	.align		4
.L_18:
        /*006c*/ 	.byte	0x04, 0x11
        /*006e*/ 	.short	(.L_20 - .L_19)
	.align		4
.L_19:
        /*0070*/ 	.word	index@($__internal_2_$__cuda_sm20_rcp_rn_f32_slowpath)
        /*0074*/ 	.word	0x00000000


	//----- nvinfo : EIATTR_FRAME_SIZE
	.align		4
.L_20:
        /*0078*/ 	.byte	0x04, 0x11
        /*007a*/ 	.short	(.L_22 - .L_21)
	.align		4
.L_21:
        /*007c*/ 	.word	index@(accumulateImages)
        /*0080*/ 	.word	0x00000000


	//----- nvinfo : EIATTR_REGCOUNT
	.align		4
.L_22:
        /*0084*/ 	.byte	0x04, 0x2f
        /*0086*/ 	.short	(.L_24 - .L_23)
	.align		4
.L_23:
        /*0088*/ 	.word	index@(accumulateImagesSuperRes)
        /*008c*/ 	.word	0x00000028


	//----- nvinfo : EIATTR_FRAME_SIZE
	.align		4
.L_24:
        /*0090*/ 	.byte	0x04, 0x11
        /*0092*/ 	.short	(.L_26 - .L_25)
	.align		4
.L_25:
        /*0094*/ 	.word	index@($__internal_1_$__cuda_sm3x_div_rn_noftz_f32_slowpath)
        /*0098*/ 	.word	0x00000000


	//----- nvinfo : EIATTR_FRAME_SIZE
	.align		4
.L_26:
        /*009c*/ 	.byte	0x04, 0x11
        /*009e*/ 	.short	(.L_28 - .L_27)
	.align		4
.L_27:
        /*00a0*/ 	.word	index@($__internal_0_$__cuda_sm20_rcp_rn_f32_slowpath)
        /*00a4*/ 	.word	0x00000000


	//----- nvinfo : EIATTR_FRAME_SIZE
	.align		4
.L_28:
        /*00a8*/ 	.byte	0x04, 0x11
        /*00aa*/ 	.short	(.L_30 - .L_29)
	.align		4
.L_29:
        /*00ac*/ 	.word	index@(accumulateImagesSuperRes)
        /*00b0*/ 	.word	0x00000000


	//----- nvinfo : EIATTR_MIN_STACK_SIZE
	.align		4
.L_30:
        /*00b4*/ 	.byte	0x04, 0x12
        /*00b6*/ 	.short	(.L_32 - .L_31)
	.align		4
.L_31:
        /*00b8*/ 	.word	index@(accumulateImagesSuperRes)
        /*00bc*/ 	.word	0x00000000


	//----- nvinfo : EIATTR_MIN_STACK_SIZE
	.align		4
.L_32:
        /*00c0*/ 	.byte	0x04, 0x12
        /*00c2*/ 	.short	(.L_34 - .L_33)
	.align		4
.L_33:
        /*00c4*/ 	.word	index@(accumulateImages)
        /*00c8*/ 	.word	0x00000000


	//----- nvinfo : EIATTR_MIN_STACK_SIZE
	.align		4
.L_34:
        /*00cc*/ 	.byte	0x04, 0x12
        /*00ce*/ 	.short	(.L_36 - .L_35)
	.align		4
.L_35:
        /*00d0*/ 	.word	index@(deBayersSubSample3)
        /*00d4*/ 	.word	0x00000000


	//----- nvinfo : EIATTR_MIN_STACK_SIZE
	.align		4
.L_36:
        /*00d8*/ 	.byte	0x04, 0x12
        /*00da*/ 	.short	(.L_38 - .L_37)
	.align		4
.L_37:
        /*00dc*/ 	.word	index@(deBayerRedBlueKernel)
        /*00e0*/ 	.word	0x00000000


	//----- nvinfo : EIATTR_MIN_STACK_SIZE
	.align		4
.L_38:
        /*00e4*/ 	.byte	0x04, 0x12
        /*00e6*/ 	.short	(.L_40 - .L_39)
	.align		4
.L_39:
        /*00e8*/ 	.word	index@(deBayerGreenKernel)
        /*00ec*/ 	.word	0x00000000
.L_40:


//--------------------- .nv.compat                --------------------------
	.section	.nv.compat,"",@"SHT_CUDA_COMPAT_INFO"
	.align	4
        /*0000*/ 	.byte	0x02, 0x09, 0x00, 0x00, 0x02, 0x02, 0x02, 0x00, 0x02, 0x05, 0x05, 0x00, 0x03, 0x07, 0x01, 0x01
        /*0010*/ 	.byte	0x02, 0x03, 0x00, 0x00, 0x02, 0x06, 0x01, 0x00, 0x04, 0x0b, 0x08, 0x00, 0x01, 0x00, 0x00, 0x00
        /*0020*/ 	.byte	0x00, 0x00, 0x00, 0x00


//--------------------- .nv.info.accumulateImagesSuperRes --------------------------
	.section	.nv.info.accumulateImagesSuperRes,"",@"SHT_CUDA_INFO"
	.sectionflags	@""
	.align	4


	//----- nvinfo : EIATTR_CUDA_API_VERSION
	.align		4
        /*0000*/ 	.byte	0x04, 0x37
        /*0002*/ 	.short	(.L_42 - .L_41)
.L_41:
        /*0004*/ 	.word	0x00000082


	//----- nvinfo : EIATTR_KPARAM_INFO
	.align		4
.L_42:
        /*0008*/ 	.byte	0x04, 0x17
        /*000a*/ 	.short	(.L_44 - .L_43)
.L_43:
        /*000c*/ 	.word	0x00000000
        /*0010*/ 	.short	0x000c
        /*0012*/ 	.short	0x0048
        /*0014*/ 	.byte	0x00, 0xf0, 0x11, 0x00


	//----- nvinfo : EIATTR_KPARAM_INFO
	.align		4
.L_44:
        /*0018*/ 	.byte	0x04, 0x17
        /*001a*/ 	.short	(.L_46 - .L_45)
.L_45:
        /*001c*/ 	.word	0x00000000
        /*0020*/ 	.short	0x000b
        /*0022*/ 	.short	0x0044
        /*0024*/ 	.byte	0x00, 0xf0, 0x11, 0x00


	//----- nvinfo : EIATTR_KPARAM_INFO
	.align		4
.L_46:
        /*0028*/ 	.byte	0x04, 0x17
        /*002a*/ 	.short	(.L_48 - .L_47)
.L_47:
        /*002c*/ 	.word	0x00000000
        /*0030*/ 	.short	0x000a
        /*0032*/ 	.short	0x0040
        /*0034*/ 	.byte	0x00, 0xf0, 0x11, 0x00


	//----- nvinfo : EIATTR_KPARAM_INFO
	.align		4
.L_48:
        /*0038*/ 	.byte	0x04, 0x17
        /*003a*/ 	.short	(.L_50 - .L_49)
.L_49:
        /*003c*/ 	.word	0x00000000
        /*0040*/ 	.short	0x0009
        /*0042*/ 	.short	0x003c
        /*0044*/ 	.byte	0x00, 0xf0, 0x11, 0x00


	//----- nvinfo : EIATTR_KPARAM_INFO
	.align		4
.L_50:
        /*0048*/ 	.byte	0x04, 0x17
        /*004a*/ 	.short	(.L_52 - .L_51)
.L_51:
        /*004c*/ 	.word	0x00000000
        /*0050*/ 	.short	0x0008
        /*0052*/ 	.short	0x0038
        /*0054*/ 	.byte	0x00, 0xf0, 0x11, 0x00


	//----- nvinfo : EIATTR_KPARAM_INFO
	.align		4
.L_52:
        /*0058*/ 	.byte	0x04, 0x17
        /*005a*/ 	.short	(.L_54 - .L_53)
.L_53:
        /*005c*/ 	.word	0x00000000
        /*0060*/ 	.short	0x0007
        /*0062*/ 	.short	0x0034
        /*0064*/ 	.byte	0x00, 0xf0, 0x11, 0x00


	//----- nvinfo : EIATTR_KPARAM_INFO
	.align		4
.L_54:
        /*0068*/ 	.byte	0x04, 0x17
        /*006a*/ 	.short	(.L_56 - .L_55)
.L_55:
        /*006c*/ 	.word	0x00000000
        /*0070*/ 	.short	0x0006
        /*0072*/ 	.short	0x0030
        /*0074*/ 	.byte	0x00, 0xf0, 0x11, 0x00


	//----- nvinfo : EIATTR_KPARAM_INFO
	.align		4
.L_56:
        /*0078*/ 	.byte	0x04, 0x17
        /*007a*/ 	.short	(.L_58 - .L_57)
.L_57:
        /*007c*/ 	.word	0x00000000
        /*0080*/ 	.short	0x0005
        /*0082*/ 	.short	0x0028
        /*0084*/ 	.byte	0x00, 0xf0, 0x21, 0x00


	//----- nvinfo : EIATTR_KPARAM_INFO
	.align		4
.L_58:
        /*0088*/ 	.byte	0x04, 0x17
        /*008a*/ 	.short	(.L_60 - .L_59)
.L_59:
        /*008c*/ 	.word	0x00000000
        /*0090*/ 	.short	0x0004
        /*0092*/ 	.short	0x0020
        /*0094*/ 	.byte	0x00, 0xf0, 0x21, 0x00


	//----- nvinfo : EIATTR_KPARAM_INFO
	.align		4
.L_60:
        /*0098*/ 	.byte	0x04, 0x17
        /*009a*/ 	.short	(.L_62 - .L_61)
.L_61:
        /*009c*/ 	.word	0x00000000
        /*00a0*/ 	.short	0x0003
        /*00a2*/ 	.short	0x0018
        /*00a4*/ 	.byte	0x00, 0xf5, 0x21, 0x00


	//----- nvinfo : EIATTR_KPARAM_INFO
	.align		4
.L_62:
        /*00a8*/ 	.byte	0x04, 0x17
        /*00aa*/ 	.short	(.L_64 - .L_63)
.L_63:
        /*00ac*/ 	.word	0x00000000
        /*00b0*/ 	.short	0x0002
        /*00b2*/ 	.short	0x0010
        /*00b4*/ 	.byte	0x00, 0xf5, 0x21, 0x00


	//----- nvinfo : EIATTR_KPARAM_INFO
	.align		4
.L_64:
        /*00b8*/ 	.byte	0x04, 0x17
        /*00ba*/ 	.short	(.L_66 - .L_65)
.L_65:
        /*00bc*/ 	.word	0x00000000
        /*00c0*/ 	.short	0x0001
        /*00c2*/ 	.short	0x0008
        /*00c4*/ 	.byte	0x00, 0xf5, 0x21, 0x00


	//----- nvinfo : EIATTR_KPARAM_INFO
	.align		4
.L_66:
        /*00c8*/ 	.byte	0x04, 0x17
        /*00ca*/ 	.short	(.L_68 - .L_67)
.L_67:
        /*00cc*/ 	.word	0x00000000
        /*00d0*/ 	.short	0x0000
        /*00d2*/ 	.short	0x0000
        /*00d4*/ 	.byte	0x00, 0xf5, 0x21, 0x00


	//----- nvinfo : EIATTR_SPARSE_MMA_MASK
	.align		4
.L_68:
        /*00d8*/ 	.byte	0x03, 0x50
        /*00da*/ 	.short	0x0000


	//----- nvinfo : EIATTR_MAXREG_COUNT
	.align		4
        /*00dc*/ 	.byte	0x03, 0x1b
        /*00de*/ 	.short	0x00ff


	//----- nvinfo : EIATTR_MERCURY_ISA_VERSION
	.align		4
        /*00e0*/ 	.byte	0x03, 0x5f
        /*00e2*/ 	.short	0x0101


	//----- nvinfo : EIATTR_VRC_CTA_INIT_COUNT
	.align		4
        /*00e4*/ 	.byte	0x02, 0x4a
	.zero		1
	.zero		1


	//----- nvinfo : EIATTR_EXIT_INSTR_OFFSETS
	.align		4
        /*00e8*/ 	.byte	0x04, 0x1c
        /*00ea*/ 	.short	(.L_70 - .L_69)


	//   ....[0]....
.L_69:
        /*00ec*/ 	.word	0x00000120


	//   ....[1]....
        /*00f0*/ 	.word	0x000021a0


	//----- nvinfo : EIATTR_CRS_STACK_SIZE
	.align		4
.L_70:
        /*00f4*/ 	.byte	0x04, 0x1e
        /*00f6*/ 	.short	(.L_72 - .L_71)
.L_71:
        /*00f8*/ 	.word	0x00000000


	//----- nvinfo : EIATTR_CBANK_PARAM_SIZE
	.align		4
.L_72:
        /*00fc*/ 	.byte	0x03, 0x19
        /*00fe*/ 	.short	0x004c


	//----- nvinfo : EIATTR_PARAM_CBANK
	.align		4
        /*0100*/ 	.byte	0x04, 0x0a
        /*0102*/ 	.short	(.L_74 - .L_73)
	.align		4
.L_73:
        /*0104*/ 	.word	index@(.nv.constant0.accumulateImagesSuperRes)
        /*0108*/ 	.short	0x0380
        /*010a*/ 	.short	0x004c


	//----- nvinfo : EIATTR_SW_WAR
	.align		4
.L_74:
        /*010c*/ 	.byte	0x04, 0x36
        /*010e*/ 	.short	(.L_76 - .L_75)
.L_75:
        /*0110*/ 	.word	0x00000008
.L_76:


//--------------------- .nv.info.accumulateImages --------------------------
	.section	.nv.info.accumulateImages,"",@"SHT_CUDA_INFO"
	.sectionflags	@""
	.align	4


	//----- nvinfo : EIATTR_CUDA_API_VERSION
	.align		4
        /*0000*/ 	.byte	0x04, 0x37
        /*0002*/ 	.short	(.L_78 - .L_77)
.L_77:
        /*0004*/ 	.word	0x00000082


	//----- nvinfo : EIATTR_KPARAM_INFO
	.align		4
.L_78:
        /*0008*/ 	.byte	0x04, 0x17
        /*000a*/ 	.short	(.L_80 - .L_79)
.L_79:
        /*000c*/ 	.word	0x00000000
        /*0010*/ 	.short	0x000b
        /*0012*/ 	.short	0x0044
        /*0014*/ 	.byte	0x00, 0xf0, 0x11, 0x00


	//----- nvinfo : EIATTR_KPARAM_INFO
	.align		4
.L_80:
        /*0018*/ 	.byte	0x04, 0x17
        /*001a*/ 	.short	(.L_82 - .L_81)
.L_81:
        /*001c*/ 	.word	0x00000000
        /*0020*/ 	.short	0x000a
        /*0022*/ 	.short	0x0040
        /*0024*/ 	.byte	0x00, 0xf0, 0x11, 0x00


	//----- nvinfo : EIATTR_KPARAM_INFO
	.align		4
.L_82:
        /*0028*/ 	.byte	0x04, 0x17
        /*002a*/ 	.short	(.L_84 - .L_83)
.L_83:
        /*002c*/ 	.word	0x00000000
        /*0030*/ 	.short	0x0009
        /*0032*/ 	.short	0x003c
        /*0034*/ 	.byte	0x00, 0xf0, 0x11, 0x00


	//----- nvinfo : EIATTR_KPARAM_INFO
	.align		4
.L_84:
        /*0038*/ 	.byte	0x04, 0x17
        /*003a*/ 	.short	(.L_86 - .L_85)
.L_85:
        /*003c*/ 	.word	0x00000000
        /*0040*/ 	.short	0x0008
        /*0042*/ 	.short	0x0038
        /*0044*/ 	.byte	0x00, 0xf0, 0x11, 0x00


	//----- nvinfo : EIATTR_KPARAM_INFO
	.align		4
.L_86:
        /*0048*/ 	.byte	0x04, 0x17
        /*004a*/ 	.short	(.L_88 - .L_87)
.L_87:
        /*004c*/ 	.word	0x00000000
        /*0050*/ 	.short	0x0007
        /*0052*/ 	.short	0x0034
        /*0054*/ 	.byte	0x00, 0xf0, 0x11, 0x00


	//----- nvinfo : EIATTR_KPARAM_INFO
	.align		4
.L_88:
        /*0058*/ 	.byte	0x04, 0x17
        /*005a*/ 	.short	(.L_90 - .L_89)
.L_89:
        /*005c*/ 	.word	0x00000000
        /*0060*/ 	.short	0x0006
        /*0062*/ 	.short	0x0030
        /*0064*/ 	.byte	0x00, 0xf0, 0x11, 0x00


	//----- nvinfo : EIATTR_KPARAM_INFO
	.align		4
.L_90:
        /*0068*/ 	.byte	0x04, 0x17
        /*006a*/ 	.short	(.L_92 - .L_91)
.L_91:
        /*006c*/ 	.word	0x00000000
        /*0070*/ 	.short	0x0005
        /*0072*/ 	.short	0x0028
        /*0074*/ 	.byte	0x00, 0xf5, 0x21, 0x00


	//----- nvinfo : EIATTR_KPARAM_INFO
	.align		4
.L_92:
        /*0078*/ 	.byte	0x04, 0x17
        /*007a*/ 	.short	(.L_94 - .L_93)
.L_93:
        /*007c*/ 	.word	0x00000000
        /*0080*/ 	.short	0x0004
        /*0082*/ 	.short	0x0020
        /*0084*/ 	.byte	0x00, 0xf5, 0x21, 0x00


	//----- nvinfo : EIATTR_KPARAM_INFO
	.align		4
.L_94:
        /*0088*/ 	.byte	0x04, 0x17
        /*008a*/ 	.short	(.L_96 - .L_95)
.L_95:
        /*008c*/ 	.word	0x00000000
        /*0090*/ 	.short	0x0003
        /*0092*/ 	.short	0x0018
        /*0094*/ 	.byte	0x00, 0xf5, 0x21, 0x00


	//----- nvinfo : EIATTR_KPARAM_INFO
	.align		4
.L_96:
        /*0098*/ 	.byte	0x04, 0x17
        /*009a*/ 	.short	(.L_98 - .L_97)
.L_97:
        /*009c*/ 	.word	0x00000000
        /*00a0*/ 	.short	0x0002
        /*00a2*/ 	.short	0x0010
        /*00a4*/ 	.byte	0x00, 0xf5, 0x21, 0x00


	//----- nvinfo : EIATTR_KPARAM_INFO
	.align		4
.L_98:
        /*00a8*/ 	.byte	0x04, 0x17
        /*00aa*/ 	.short	(.L_100 - .L_99)
.L_99:
        /*00ac*/ 	.word	0x00000000
        /*00b0*/ 	.short	0x0001
        /*00b2*/ 	.short	0x0008
        /*00b4*/ 	.byte	0x00, 0xf5, 0x21, 0x00


	//----- nvinfo : EIATTR_KPARAM_INFO
	.align		4
.L_100:
        /*00b8*/ 	.byte	0x04, 0x17
        /*00ba*/ 	.short	(.L_102 - .L_101)
.L_101:
        /*00bc*/ 	.word	0x00000000
        /*00c0*/ 	.short	0x0000
        /*00c2*/ 	.short	0x0000
        /*00c4*/ 	.byte	0x00, 0xf5, 0x21, 0x00


	//----- nvinfo : EIATTR_SPARSE_MMA_MASK
	.align		4
.L_102:
        /*00c8*/ 	.byte	0x03, 0x50
        /*00ca*/ 	.short	0x0000


	//----- nvinfo : EIATTR_MAXREG_COUNT
	.align		4
        /*00cc*/ 	.byte	0x03, 0x1b
        /*00ce*/ 	.short	0x00ff


	//----- nvinfo : EIATTR_MERCURY_ISA_VERSION
	.align		4
        /*00d0*/ 	.byte	0x03, 0x5f
        /*00d2*/ 	.short	0x0101


	//----- nvinfo : EIATTR_VRC_CTA_INIT_COUNT
	.align		4
        /*00d4*/ 	.byte	0x02, 0x4a
	.zero		1
	.zero		1


	//----- nvinfo : EIATTR_EXIT_INSTR_OFFSETS
	.align		4
        /*00d8*/ 	.byte	0x04, 0x1c
        /*00da*/ 	.short	(.L_104 - .L_103)


	//   ....[0]....
.L_103:
        /*00dc*/ 	.word	0x00000120


	//   ....[1]....
        /*00e0*/ 	.word	0x00001030


	//----- nvinfo : EIATTR_CRS_STACK_SIZE
	.align		4
.L_104:
        /*00e4*/ 	.byte	0x04, 0x1e
        /*00e6*/ 	.short	(.L_106 - .L_105)
.L_105:
        /*00e8*/ 	.word	0x00000000


	//----- nvinfo : EIATTR_CBANK_PARAM_SIZE
	.align		4
.L_106:
        /*00ec*/ 	.byte	0x03, 0x19
        /*00ee*/ 	.short	0x0048


	//----- nvinfo : EIATTR_PARAM_CBANK
	.align		4
        /*00f0*/ 	.byte	0x04, 0x0a
        /*00f2*/ 	.short	(.L_108 - .L_107)
	.align		4
.L_107:
        /*00f4*/ 	.word	index@(.nv.constant0.accumulateImages)
        /*00f8*/ 	.short	0x0380
        /*00fa*/ 	.short	0x0048


	//----- nvinfo : EIATTR_SW_WAR
	.align		4
.L_108:
        /*00fc*/ 	.byte	0x04, 0x36
        /*00fe*/ 	.short	(.L_110 - .L_109)
.L_109:
        /*0100*/ 	.word	0x00000008
.L_110:


//--------------------- .nv.info.deBayersSubSample3 --------------------------
	.section	.nv.info.deBayersSubSample3,"",@"SHT_CUDA_INFO"
	.sectionflags	@""
	.align	4


	//----- nvinfo : EIATTR_CUDA_API_VERSION
	.align		4
        /*0000*/ 	.byte	0x04, 0x37
        /*0002*/ 	.short	(.L_112 - .L_111)
.L_111:
        /*0004*/ 	.word	0x00000082


	//----- nvinfo : EIATTR_KPARAM_INFO
	.align		4
.L_112:
        /*0008*/ 	.byte	0x04, 0x17
        /*000a*/ 	.short	(.L_114 - .L_113)
.L_113:
        /*000c*/ 	.word	0x00000000
        /*0010*/ 	.short	0x0005
        /*0012*/ 	.short	0x001c
        /*0014*/ 	.byte	0x00, 0xf0, 0x11, 0x00


	//----- nvinfo : EIATTR_KPARAM_INFO
	.align		4
.L_114:
        /*0018*/ 	.byte	0x04, 0x17
        /*001a*/ 	.short	(.L_116 - .L_115)
.L_115:
        /*001c*/ 	.word	0x00000000
        /*0020*/ 	.short	0x0004
        /*0022*/ 	.short	0x0018
        /*0024*/ 	.byte	0x00, 0xf0, 0x11, 0x00


	//----- nvinfo : EIATTR_KPARAM_INFO
	.align		4
.L_116:
        /*0028*/ 	.byte	0x04, 0x17
        /*002a*/ 	.short	(.L_118 - .L_117)
.L_117:
        /*002c*/ 	.word	0x00000000
        /*0030*/ 	.short	0x0003
        /*0032*/ 	.short	0x0014
        /*0034*/ 	.byte	0x00, 0xf0, 0x11, 0x00


	//----- nvinfo : EIATTR_KPARAM_INFO
	.align		4
.L_118:
        /*0038*/ 	.byte	0x04, 0x17
        /*003a*/ 	.short	(.L_120 - .L_119)
.L_119:
        /*003c*/ 	.word	0x00000000
        /*0040*/ 	.short	0x0002
        /*0042*/ 	.short	0x0010
        /*0044*/ 	.byte	0x00, 0xf0, 0x11, 0x00


	//----- nvinfo : EIATTR_KPARAM_INFO
	.align		4
.L_120:
        /*0048*/ 	.byte	0x04, 0x17
        /*004a*/ 	.short	(.L_122 - .L_121)
.L_121:
        /*004c*/ 	.word	0x00000000
        /*0050*/ 	.short	0x0001
        /*0052*/ 	.short	0x0008
        /*0054*/ 	.byte	0x00, 0xf5, 0x21, 0x00


	//----- nvinfo : EIATTR_KPARAM_INFO
	.align		4
.L_122:
        /*0058*/ 	.byte	0x04, 0x17
        /*005a*/ 	.short	(.L_124 - .L_123)
.L_123:
        /*005c*/ 	.word	0x00000000
        /*0060*/ 	.short	0x0000
        /*0062*/ 	.short	0x0000
        /*0064*/ 	.byte	0x00, 0xf5, 0x21, 0x00


	//----- nvinfo : EIATTR_SPARSE_MMA_MASK
	.align		4
.L_124:
        /*0068*/ 	.byte	0x03, 0x50
        /*006a*/ 	.short	0x0000


	//----- nvinfo : EIATTR_MAXREG_COUNT
	.align		4
        /*006c*/ 	.byte	0x03, 0x1b
        /*006e*/ 	.short	0x00ff


	//----- nvinfo : EIATTR_MERCURY_ISA_VERSION
	.align		4
        /*0070*/ 	.byte	0x03, 0x5f
        /*0072*/ 	.short	0x0101


	//----- nvinfo : EIATTR_VRC_CTA_INIT_COUNT
	.align		4
        /*0074*/ 	.byte	0x02, 0x4a
	.zero		1
	.zero		1


	//----- nvinfo : EIATTR_EXIT_INSTR_OFFSETS
	.align		4
        /*0078*/ 	.byte	0x04, 0x1c
        /*007a*/ 	.short	(.L_126 - .L_125)


	//   ....[0]....
.L_125:
        /*007c*/ 	.word	0x000000d0


	//   ....[1]....
        /*0080*/ 	.word	0x000007c0


	//----- nvinfo : EIATTR_CRS_STACK_SIZE
	.align		4
.L_126:
        /*0084*/ 	.byte	0x04, 0x1e
        /*0086*/ 	.short	(.L_128 - .L_127)
.L_127:
        /*0088*/ 	.word	0x00000000


	//----- nvinfo : EIATTR_CBANK_PARAM_SIZE
	.align		4
.L_128:
        /*008c*/ 	.byte	0x03, 0x19
        /*008e*/ 	.short	0x0020


	//----- nvinfo : EIATTR_PARAM_CBANK
	.align		4
        /*0090*/ 	.byte	0x04, 0x0a
        /*0092*/ 	.short	(.L_130 - .L_129)
	.align		4
.L_129:
        /*0094*/ 	.word	index@(.nv.constant0.deBayersSubSample3)
        /*0098*/ 	.short	0x0380
        /*009a*/ 	.short	0x0020


	//----- nvinfo : EIATTR_SW_WAR
	.align		4
.L_130:
        /*009c*/ 	.byte	0x04, 0x36
        /*009e*/ 	.short	(.L_132 - .L_131)
.L_131:
        /*00a0*/ 	.word	0x00000008
.L_132:


//--------------------- .nv.info.deBayerRedBlueKernel --------------------------
	.section	.nv.info.deBayerRedBlueKernel,"",@"SHT_CUDA_INFO"
	.sectionflags	@""
	.align	4


	//----- nvinfo : EIATTR_CUDA_API_VERSION
	.align		4
        /*0000*/ 	.byte	0x04, 0x37
        /*0002*/ 	.short	(.L_134 - .L_133)
.L_133:
        /*0004*/ 	.word	0x00000082


	//----- nvinfo : EIATTR_KPARAM_INFO
	.align		4
.L_134:
        /*0008*/ 	.byte	0x04, 0x17
        /*000a*/ 	.short	(.L_136 - .L_135)
.L_135:
        /*000c*/ 	.word	0x00000000
        /*0010*/ 	.short	0x0007
        /*0012*/ 	.short	0x0030
        /*0014*/ 	.byte	0x00, 0xf0, 0x31, 0x00


	//----- nvinfo : EIATTR_KPARAM_INFO
	.align		4
.L_136:
        /*0018*/ 	.byte	0x04, 0x17
        /*001a*/ 	.short	(.L_138 - .L_137)
.L_137:
        /*001c*/ 	.word	0x00000000
        /*0020*/ 	.short	0x0006
        /*0022*/ 	.short	0x0024
        /*0024*/ 	.byte	0x00, 0xf0, 0x31, 0x00


	//----- nvinfo : EIATTR_KPARAM_INFO
	.align		4
.L_138:
        /*0028*/ 	.byte	0x04, 0x17
        /*002a*/ 	.short	(.L_140 - .L_139)
.L_139:
        /*002c*/ 	.word	0x00000000
        /*0030*/ 	.short	0x0005
        /*0032*/ 	.short	0x0020
        /*0034*/ 	.byte	0x00, 0xf0, 0x11, 0x00


	//----- nvinfo : EIATTR_KPARAM_INFO
	.align		4
.L_140:
        /*0038*/ 	.byte	0x04, 0x17
        /*003a*/ 	.short	(.L_142 - .L_141)
.L_141:
        /*003c*/ 	.word	0x00000000
        /*0040*/ 	.short	0x0004
        /*0042*/ 	.short	0x0018
        /*0044*/ 	.byte	0x00, 0xf5, 0x21, 0x00


	//----- nvinfo : EIATTR_KPARAM_INFO
	.align		4
.L_142:
        /*0048*/ 	.byte	0x04, 0x17
        /*004a*/ 	.short	(.L_144 - .L_143)
.L_143:
        /*004c*/ 	.word	0x00000000
        /*0050*/ 	.short	0x0003
        /*0052*/ 	.short	0x0010
        /*0054*/ 	.byte	0x00, 0xf0, 0x11, 0x00


	//----- nvinfo : EIATTR_KPARAM_INFO
	.align		4
.L_144:
        /*0058*/ 	.byte	0x04, 0x17
        /*005a*/ 	.short	(.L_146 - .L_145)
.L_145:
        /*005c*/ 	.word	0x00000000
        /*0060*/ 	.short	0x0002
        /*0062*/ 	.short	0x0008
        /*0064*/ 	.byte	0x00, 0xf5, 0x21, 0x00


	//----- nvinfo : EIATTR_KPARAM_INFO
	.align		4
.L_146:
        /*0068*/ 	.byte	0x04, 0x17
        /*006a*/ 	.short	(.L_148 - .L_147)
.L_147:
        /*006c*/ 	.word	0x00000000
        /*0070*/ 	.short	0x0001
        /*0072*/ 	.short	0x0004
        /*0074*/ 	.byte	0x00, 0xf0, 0x11, 0x00


	//----- nvinfo : EIATTR_KPARAM_INFO
	.align		4
.L_148:
        /*0078*/ 	.byte	0x04, 0x17
        /*007a*/ 	.short	(.L_150 - .L_149)
.L_149:
        /*007c*/ 	.word	0x00000000
        /*0080*/ 	.short	0x0000
        /*0082*/ 	.short	0x0000
        /*0084*/ 	.byte	0x00, 0xf0, 0x11, 0x00


	//----- nvinfo : EIATTR_SPARSE_MMA_MASK
	.align		4
.L_150:
        /*0088*/ 	.byte	0x03, 0x50
        /*008a*/ 	.short	0x0000


	//----- nvinfo : EIATTR_MAXREG_COUNT
	.align		4
        /*008c*/ 	.byte	0x03, 0x1b
        /*008e*/ 	.short	0x00ff


	//----- nvinfo : EIATTR_MERCURY_ISA_VERSION
	.align		4
        /*0090*/ 	.byte	0x03, 0x5f
        /*0092*/ 	.short	0x0101


	//----- nvinfo : EIATTR_VRC_CTA_INIT_COUNT
	.align		4
        /*0094*/ 	.byte	0x02, 0x4a
	.zero		1
	.zero		1


	//----- nvinfo : EIATTR_EXIT_INSTR_OFFSETS
	.align		4
        /*0098*/ 	.byte	0x04, 0x1c
        /*009a*/ 	.short	(.L_152 - .L_151)


	//   ....[0]....
.L_151:
        /*009c*/ 	.word	0x000000d0


	//   ....[1]....
        /*00a0*/ 	.word	0x00000120


	//   ....[2]....
        /*00a4*/ 	.word	0x00000f70


	//----- nvinfo : EIATTR_CRS_STACK_SIZE
	.align		4
.L_152:
        /*00a8*/ 	.byte	0x04, 0x1e
        /*00aa*/ 	.short	(.L_154 - .L_153)
.L_153:
        /*00ac*/ 	.word	0x00000000


	//----- nvinfo : EIATTR_CBANK_PARAM_SIZE
	.align		4
.L_154:
        /*00b0*/ 	.byte	0x03, 0x19
        /*00b2*/ 	.short	0x003c


	//----- nvinfo : EIATTR_PARAM_CBANK
	.align		4
        /*00b4*/ 	.byte	0x04, 0x0a
        /*00b6*/ 	.short	(.L_156 - .L_155)
	.align		4
.L_155:
        /*00b8*/ 	.word	index@(.nv.constant0.deBayerRedBlueKernel)
        /*00bc*/ 	.short	0x0380
        /*00be*/ 	.short	0x003c


	//----- nvinfo : EIATTR_SW_WAR
	.align		4
.L_156:
        /*00c0*/ 	.byte	0x04, 0x36
        /*00c2*/ 	.short	(.L_158 - .L_157)
.L_157:
        /*00c4*/ 	.word	0x00000008
.L_158:


//--------------------- .nv.info.deBayerGreenKernel --------------------------
	.section	.nv.info.deBayerGreenKernel,"",@"SHT_CUDA_INFO"
	.sectionflags	@""
	.align	4


	//----- nvinfo : EIATTR_CUDA_API_VERSION
	.align		4
        /*0000*/ 	.byte	0x04, 0x37
        /*0002*/ 	.short	(.L_160 - .L_159)
.L_159:
        /*0004*/ 	.word	0x00000082


	//----- nvinfo : EIATTR_KPARAM_INFO
	.align		4
.L_160:
        /*0008*/ 	.byte	0x04, 0x17
        /*000a*/ 	.short	(.L_162 - .L_161)
.L_161:
        /*000c*/ 	.word	0x00000000
        /*0010*/ 	.short	0x0007
        /*0012*/ 	.short	0x0030
        /*0014*/ 	.byte	0x00, 0xf0, 0x31, 0x00


	//----- nvinfo : EIATTR_KPARAM_INFO
	.align		4
.L_162:
        /*0018*/ 	.byte	0x04, 0x17
        /*001a*/ 	.short	(.L_164 - .L_163)
.L_163:
        /*001c*/ 	.word	0x00000000
        /*0020*/ 	.short	0x0006
        /*0022*/ 	.short	0x0024
        /*0024*/ 	.byte	0x00, 0xf0, 0x31, 0x00


	//----- nvinfo : EIATTR_KPARAM_INFO
	.align		4
.L_164:
        /*0028*/ 	.byte	0x04, 0x17
        /*002a*/ 	.short	(.L_166 - .L_165)
.L_165:
        /*002c*/ 	.word	0x00000000
        /*0030*/ 	.short	0x0005
        /*0032*/ 	.short	0x0020
        /*0034*/ 	.byte	0x00, 0xf0, 0x11, 0x00


	//----- nvinfo : EIATTR_KPARAM_INFO
	.align		4
.L_166:
        /*0038*/ 	.byte	0x04, 0x17
        /*003a*/ 	.short	(.L_168 - .L_167)
.L_167:
        /*003c*/ 	.word	0x00000000
        /*0040*/ 	.short	0x0004
        /*0042*/ 	.short	0x0018
        /*0044*/ 	.byte	0x00, 0xf5, 0x21, 0x00


	//----- nvinfo : EIATTR_KPARAM_INFO
	.align		4
.L_168:
        /*0048*/ 	.byte	0x04, 0x17
        /*004a*/ 	.short	(.L_170 - .L_169)
.L_169:
        /*004c*/ 	.word	0x00000000
        /*0050*/ 	.short	0x0003
        /*0052*/ 	.short	0x0010
        /*0054*/ 	.byte	0x00, 0xf0, 0x11, 0x00


	//----- nvinfo : EIATTR_KPARAM_INFO
	.align		4
.L_170:
        /*0058*/ 	.byte	0x04, 0x17
        /*005a*/ 	.short	(.L_172 - .L_171)
.L_171:
        /*005c*/ 	.word	0x00000000
        /*0060*/ 	.short	0x0002
        /*0062*/ 	.short	0x0008
        /*0064*/ 	.byte	0x00, 0xf5, 0x21, 0x00


	//----- nvinfo : EIATTR_KPARAM_INFO
	.align		4
.L_172:
        /*0068*/ 	.byte	0x04, 0x17
        /*006a*/ 	.short	(.L_174 - .L_173)
.L_173:
        /*006c*/ 	.word	0x00000000
        /*0070*/ 	.short	0x0001
        /*0072*/ 	.short	0x0004
        /*0074*/ 	.byte	0x00, 0xf0, 0x11, 0x00


	//----- nvinfo : EIATTR_KPARAM_INFO
	.align		4
.L_174:
        /*0078*/ 	.byte	0x04, 0x17
        /*007a*/ 	.short	(.L_176 - .L_175)
.L_175:
        /*007c*/ 	.word	0x00000000
        /*0080*/ 	.short	0x0000
        /*0082*/ 	.short	0x0000
        /*0084*/ 	.byte	0x00, 0xf0, 0x11, 0x00


	//----- nvinfo : EIATTR_SPARSE_MMA_MASK
	.align		4
.L_176:
        /*0088*/ 	.byte	0x03, 0x50
        /*008a*/ 	.short	0x0000


	//----- nvinfo : EIATTR_MAXREG_COUNT
	.align		4
        /*008c*/ 	.byte	0x03, 0x1b
        /*008e*/ 	.short	0x00ff


	//----- nvinfo : EIATTR_MERCURY_ISA_VERSION
	.align		4
        /*0090*/ 	.byte	0x03, 0x5f
        /*0092*/ 	.short	0x0101


	//----- nvinfo : EIATTR_VRC_CTA_INIT_COUNT
	.align		4
        /*0094*/ 	.byte	0x02, 0x4a
	.zero		1
	.zero		1


	//----- nvinfo : EIATTR_EXIT_INSTR_OFFSETS
	.align		4
        /*0098*/ 	.byte	0x04, 0x1c
        /*009a*/ 	.short	(.L_178 - .L_177)


	//   ....[0]....
.L_177:
        /*009c*/ 	.word	0x000000d0


	//   ....[1]....
        /*00a0*/ 	.word	0x00000120


	//   ....[2]....
        /*00a4*/ 	.word	0x00000eb0


	//----- nvinfo : EIATTR_CRS_STACK_SIZE
	.align		4
.L_178:
        /*00a8*/ 	.byte	0x04, 0x1e
        /*00aa*/ 	.short	(.L_180 - .L_179)
.L_179:
        /*00ac*/ 	.word	0x00000000


	//----- nvinfo : EIATTR_CBANK_PARAM_SIZE
	.align		4
.L_180:
        /*00b0*/ 	.byte	0x03, 0x19
        /*00b2*/ 	.short	0x003c


	//----- nvinfo : EIATTR_PARAM_CBANK
	.align		4
        /*00b4*/ 	.byte	0x04, 0x0a
        /*00b6*/ 	.short	(.L_182 - .L_181)
	.align		4
.L_181:
        /*00b8*/ 	.word	index@(.nv.constant0.deBayerGreenKernel)
        /*00bc*/ 	.short	0x0380
        /*00be*/ 	.short	0x003c


	//----- nvinfo : EIATTR_SW_WAR
	.align		4
.L_182:
        /*00c0*/ 	.byte	0x04, 0x36
        /*00c2*/ 	.short	(.L_184 - .L_183)
.L_183:
        /*00c4*/ 	.word	0x00000008
.L_184:


//--------------------- .nv.callgraph             --------------------------
	.section	.nv.callgraph,"",@"SHT_CUDA_CALLGRAPH"
	.align	4
	.sectionentsize	8
	.align		4
        /*0000*/ 	.word	0x00000000
	.align		4
        /*0004*/ 	.word	0xffffffff
	.align		4
        /*0008*/ 	.word	0x00000000
	.align		4
        /*000c*/ 	.word	0xfffffffe
	.align		4
        /*0010*/ 	.word	0x00000000
	.align		4
        /*0014*/ 	.word	0xfffffffd
	.align		4
        /*0018*/ 	.word	0x00000000
	.align		4
        /*001c*/ 	.word	0xfffffffc


//--------------------- .nv.constant3             --------------------------
	.section	.nv.constant3,"a",@progbits
	.align	4
.nv.constant3:
	.type		c_cfaPattern,@object
	.size		c_cfaPattern,(.L_0 - c_cfaPattern)
c_cfaPattern:
	.zero		16
.L_0:


//--------------------- .text.accumulateImagesSuperRes --------------------------
	.section	.text.accumulateImagesSuperRes,"ax",@progbits
	.align	128
        .global         accumulateImagesSuperRes
        .type           accumulateImagesSuperRes,@function
        .size           accumulateImagesSuperRes,(.L_x_104 - accumulateImagesSuperRes)
        .other          accumulateImagesSuperRes,@"STO_CUDA_ENTRY STV_DEFAULT"
accumulateImagesSuperRes:
.text.accumulateImagesSuperRes:
[----:B------:R-:W-:Y:S01]  /*0000*/  LDC R1, c[0x0][0x37c] ;  /* 0x0000df00ff017b82 */ /* 0x000fe20000000800 */
[----:B------:R-:W0:Y:S07]  /*0010*/  S2R R3, SR_TID.Y ;  /* 0x0000000000037919 */ /* 0x000e2e0000002200 */
[----:B------:R-:W1:Y:S01]  /*0020*/  S2UR UR8, SR_CTAID.X ;  /* 0x00000000000879c3 */ /* 0x000e620000002500 */
[----:B------:R-:W1:Y:S01]  /*0030*/  LDCU UR4, c[0x0][0x360] ;  /* 0x00006c00ff0477ac */ /* 0x000e620008000800 */
[----:B------:R-:W2:Y:S01]  /*0040*/  S2R R9, SR_TID.X ;  /* 0x0000000000097919 */ /* 0x000ea20000002100 */
[----:B------:R-:W3:Y:S05]  /*0050*/  LDCU UR5, c[0x0][0x3b4] ;  /* 0x00007680ff0577ac */ /* 0x000eea0008000800 */
[----:B------:R-:W0:Y:S01]  /*0060*/  S2UR UR7, SR_CTAID.Y ;  /* 0x00000000000779c3 */ /* 0x000e220000002600 */
[----:B------:R-:W4:Y:S07]  /*0070*/  LDCU UR6, c[0x0][0x3b8] ;  /* 0x00007700ff0677ac */ /* 0x000f2e0008000800 */
[----:B------:R-:W0:Y:S01]  /*0080*/  LDC R0, c[0x0][0x364] ;  /* 0x0000d900ff007b82 */ /* 0x000e220000000800 */
[----:B-1----:R-:W-:-:S02]  /*0090*/  UIMAD UR8, UR8, UR4, URZ ;  /* 0x00000004080872a4 */ /* 0x002fc4000f8e02ff */
[----:B----4-:R-:W-:-:S04]  /*00a0*/  UIADD3 UR4, UPT, UPT, UR6, -0x1, URZ ;  /* 0xffffffff06047890 */ /* 0x010fc8000fffe0ff */
[----:B--2---:R-:W-:Y:S02]  /*00b0*/  VIADD R17, R9, UR8 ;  /* 0x0000000809117c36 */ /* 0x004fe40008000000 */
[----:B0-----:R-:W-:Y:S01]  /*00c0*/  IMAD R0, R0, UR7, R3 ;  /* 0x0000000700007c24 */ /* 0x001fe2000f8e0203 */
[----:B---3--:R-:W-:-:S04]  /*00d0*/  UIADD3 UR7, UPT, UPT, UR5, -0x1, URZ ;  /* 0xffffffff05077890 */ /* 0x008fc8000fffe0ff */
[----:B------:R-:W-:-:S04]  /*00e0*/  ISETP.NE.AND P0, PT, R0, RZ, PT ;  /* 0x000000ff0000720c */ /* 0x000fc80003f05270 */
[----:B------:R-:W-:-:S04]  /*00f0*/  ISETP.LT.OR P0, PT, R17, 0x1, !P0 ;  /* 0x000000011100780c */ /* 0x000fc80004701670 */
[----:B------:R-:W-:-:S04]  /*0100*/  ISETP.GE.OR P0, PT, R17, UR7, P0 ;  /* 0x0000000711007c0c */ /* 0x000fc80008706670 */
[----:B------:R-:W-:-:S13]  /*0110*/  ISETP.GE.OR P0, PT, R0, UR4, P0 ;  /* 0x0000000400007c0c */ /* 0x000fda0008706670 */
[----:B------:R-:W-:Y:S05]  /*0120*/  @P0 EXIT ;  /* 0x000000000000094d */ /* 0x000fea0003800000 */
[----:B------:R-:W-:Y:S02]  /*0130*/  ULEA.HI UR4, UR5, UR5, URZ, 0x1 ;  /* 0x0000000505047291 */ /* 0x000fe4000f8f08ff */
[----:B------:R-:W-:Y:S01]  /*0140*/  I2FP.F32.S32 R11, UR5 ;  /* 0x00000005000b7c45 */ /* 0x000fe20008201400 */
[----:B------:R-:W0:Y:S01]  /*0150*/  LDCU UR6, c[0x0][0x3bc] ;  /* 0x00007780ff0677ac */ /* 0x000e220008000800 */
[----:B------:R-:W-:Y:S01]  /*0160*/  I2FP.F32.U32 R2, R17 ;  /* 0x0000001100027245 */ /* 0x000fe20000201000 */
[----:B------:R-:W1:Y:S01]  /*0170*/  LDC.64 R4, c[0x0][0x388] ;  /* 0x0000e200ff047b82 */ /* 0x000e620000000a00 */
[----:B------:R-:W2:Y:S01]  /*0180*/  MUFU.RCP R8, R11 ;  /* 0x0000000b00087308 */ /* 0x000ea20000001000 */
[----:B------:R-:W-:Y:S01]  /*0190*/  USHF.R.S32.HI UR9, URZ, 0x1, UR4 ;  /* 0x00000001ff097899 */ /* 0x000fe20008011404 */
[----:B------:R-:W-:Y:S01]  /*01a0*/  BSSY.RECONVERGENT B0, `(.L_x_0) ;  /* 0x0000019000007945 */ /* 0x000fe20003800200 */
[----:B------:R-:W-:-:S04]  /*01b0*/  FADD R2, R2, 0.5 ;  /* 0x3f00000002027421 */ /* 0x000fc80000000000 */
[----:B------:R-:W3:Y:S01]  /*01c0*/  LDC.64 R6, c[0x0][0x390] ;  /* 0x0000e400ff067b82 */ /* 0x000ee20000000a00 */
[----:B------:R-:W-:-:S05]  /*01d0*/  I2FP.F32.S32 R3, UR9 ;  /* 0x0000000900037c45 */ /* 0x000fca0008201400 */
[----:B------:R-:W-:Y:S01]  /*01e0*/  FADD R2, R2, R3 ;  /* 0x0000000302027221 */ /* 0x000fe20000000000 */
[----:B0-----:R-:W-:-:S03]  /*01f0*/  USHF.R.S32.HI UR4, URZ, 0x1f, UR6 ;  /* 0x0000001fff047899 */ /* 0x001fc60008011406 */
[----:B------:R-:W-:Y:S01]  /*0200*/  FMUL R2, R2, 0.5 ;  /* 0x3f00000002027820 */ /* 0x000fe20000400000 */
[----:B--2---:R-:W-:-:S03]  /*0210*/  FFMA R3, -R11, R8, 1 ;  /* 0x3f8000000b037423 */ /* 0x004fc60000000108 */
[----:B------:R-:W0:Y:S01]  /*0220*/  FCHK P0, R2, R11 ;  /* 0x0000000b02007302 */ /* 0x000e220000000000 */
[----:B------:R-:W-:Y:S01]  /*0230*/  FFMA R3, R8, R3, R8 ;  /* 0x0000000308037223 */ /* 0x000fe20000000008 */
[----:B-1----:R-:W-:-:S04]  /*0240*/  IMAD.WIDE.U32 R4, R0, UR6, R4 ;  /* 0x0000000600047c25 */ /* 0x002fc8000f8e0004 */
[----:B------:R-:W-:Y:S01]  /*0250*/  FFMA R10, R2, R3, RZ ;  /* 0x00000003020a7223 */ /* 0x000fe200000000ff */
[----:B------:R-:W-:-:S03]  /*0260*/  IMAD R13, R0, UR4, RZ ;  /* 0x00000004000d7c24 */ /* 0x000fc6000f8e02ff */
[----:B------:R-:W-:Y:S01]  /*0270*/  FFMA R8, -R11, R10, R2 ;  /* 0x0000000a0b087223 */ /* 0x000fe20000000102 */
[----:B---3--:R-:W-:-:S04]  /*0280*/  IMAD.WIDE.U32 R6, R0, UR6, R6 ;  /* 0x0000000600067c25 */ /* 0x008fc8000f8e0006 */
[----:B------:R-:W-:Y:S01]  /*0290*/  FFMA R10, R3, R8, R10 ;  /* 0x00000008030a7223 */ /* 0x000fe2000000000a */
[----:B------:R-:W-:Y:S02]  /*02a0*/  IMAD.IADD R5, R5, 0x1, R13 ;  /* 0x0000000105057824 */ /* 0x000fe400078e020d */
[----:B------:R-:W-:Y:S02]  /*02b0*/  IMAD.IADD R7, R13, 0x1, R7 ;  /* 0x000000010d077824 */ /* 0x000fe400078e0207 */
[----:B------:R-:W-:-:S04]  /*02c0*/  IMAD.WIDE.U32 R14, R17, 0xc, R4 ;  /* 0x0000000c110e7825 */ /* 0x000fc800078e0004 */
[----:B------:R-:W-:Y:S01]  /*02d0*/  IMAD.WIDE.U32 R16, R17, 0xc, R6 ;  /* 0x0000000c11107825 */ /* 0x000fe200078e0006 */
[----:B0-----:R-:W-:Y:S06]  /*02e0*/  @!P0 BRA `(.L_x_1) ;  /* 0x0000000000108947 */ /* 0x001fec0003800000 */
[----:B------:R-:W-:Y:S01]  /*02f0*/  IMAD.MOV.U32 R3, RZ, RZ, R11 ;  /* 0x000000ffff037224 */ /* 0x000fe200078e000b */
[----:B------:R-:W-:-:S07]  /*0300*/  MOV R4, 0x320 ;  /* 0x0000032000047802 */ /* 0x000fce0000000f00 */
[----:B------:R-:W-:Y:S05]  /*0310*/  CALL.REL.NOINC `($__internal_1_$__cuda_sm3x_div_rn_noftz_f32_slowpath) ;  /* 0x0000002000707944 */ /* 0x000fea0003c00000 */
[----:B------:R-:W-:-:S07]  /*0320*/  IMAD.MOV.U32 R10, RZ, RZ, R2 ;  /* 0x000000ffff0a7224 */ /* 0x000fce00078e0002 */
.L_x_1:
[----:B------:R-:W-:Y:S05]  /*0330*/  BSYNC.RECONVERGENT B0 ;  /* 0x0000000000007941 */ /* 0x000fea0003800200 */
.L_x_0:
[----:B------:R-:W0:Y:S01]  /*0340*/  LDCU UR4, c[0x0][0x3b8] ;  /* 0x00007700ff0477ac */ /* 0x000e220008000800 */
[----:B------:R-:W-:Y:S01]  /*0350*/  I2FP.F32.U32 R2, R0 ;  /* 0x0000000000027245 */ /* 0x000fe20000201000 */
[----:B------:R-:W-:Y:S01]  /*0360*/  BSSY.RECONVERGENT B0, `(.L_x_2) ;  /* 0x0000015000007945 */ /* 0x000fe20003800200 */
[----:B------:R-:W1:Y:S03]  /*0370*/  LDCU.64 UR14, c[0x0][0x358] ;  /* 0x00006b00ff0e77ac */ /* 0x000e660008000a00 */
[----:B------:R-:W-:Y:S01]  /*0380*/  FADD R2, R2, 0.5 ;  /* 0x3f00000002027421 */ /* 0x000fe20000000000 */
[----:B0-----:R-:W-:Y:S01]  /*0390*/  I2FP.F32.S32 R5, UR4 ;  /* 0x0000000400057c45 */ /* 0x001fe20008201400 */
[----:B------:R-:W-:-:S03]  /*03a0*/  ULEA.HI UR4, UR4, UR4, URZ, 0x1 ;  /* 0x0000000404047291 */ /* 0x000fc6000f8f08ff */
[----:B------:R-:W0:Y:S01]  /*03b0*/  MUFU.RCP R4, R5 ;  /* 0x0000000500047308 */ /* 0x000e220000001000 */
[----:B------:R-:W-:-:S06]  /*03c0*/  USHF.R.S32.HI UR10, URZ, 0x1, UR4 ;  /* 0x00000001ff0a7899 */ /* 0x000fcc0008011404 */
[----:B------:R-:W-:-:S05]  /*03d0*/  I2FP.F32.S32 R3, UR10 ;  /* 0x0000000a00037c45 */ /* 0x000fca0008201400 */
[----:B------:R-:W-:-:S04]  /*03e0*/  FADD R2, R2, R3 ;  /* 0x0000000302027221 */ /* 0x000fc80000000000 */
[----:B------:R-:W-:Y:S01]  /*03f0*/  FMUL R2, R2, 0.5 ;  /* 0x3f00000002027820 */ /* 0x000fe20000400000 */
[----:B0-----:R-:W-:-:S03]  /*0400*/  FFMA R3, -R5, R4, 1 ;  /* 0x3f80000005037423 */ /* 0x001fc60000000104 */
[----:B------:R-:W0:Y:S01]  /*0410*/  FCHK P0, R2, R5 ;  /* 0x0000000502007302 */ /* 0x000e220000000000 */
[----:B------:R-:W-:-:S04]  /*0420*/  FFMA R3, R4, R3, R4 ;  /* 0x0000000304037223 */ /* 0x000fc80000000004 */
[----:B------:R-:W-:-:S04]  /*0430*/  FFMA R4, R2, R3, RZ ;  /* 0x0000000302047223 */ /* 0x000fc800000000ff */
[----:B------:R-:W-:-:S04]  /*0440*/  FFMA R11, -R5, R4, R2 ;  /* 0x00000004050b7223 */ /* 0x000fc80000000102 */
[----:B------:R-:W-:Y:S01]  /*0450*/  FFMA R11, R3, R11, R4 ;  /* 0x0000000b030b7223 */ /* 0x000fe20000000004 */
[----:B01----:R-:W-:Y:S06]  /*0460*/  @!P0 BRA `(.L_x_3) ;  /* 0x0000000000108947 */ /* 0x003fec0003800000 */
[----:B------:R-:W-:Y:S01]  /*0470*/  IMAD.MOV.U32 R3, RZ, RZ, R5 ;  /* 0x000000ffff037224 */ /* 0x000fe200078e0005 */
[----:B------:R-:W-:-:S07]  /*0480*/  MOV R4, 0x4a0 ;  /* 0x000004a000047802 */ /* 0x000fce0000000f00 */
[----:B------:R-:W-:Y:S05]  /*0490*/  CALL.REL.NOINC `($__internal_1_$__cuda_sm3x_div_rn_noftz_f32_slowpath) ;  /* 0x0000002000107944 */ /* 0x000fea0003c00000 */
[----:B------:R-:W-:-:S07]  /*04a0*/  IMAD.MOV.U32 R11, RZ, RZ, R2 ;  /* 0x000000ffff0b7224 */ /* 0x000fce00078e0002 */
.L_x_3:
[----:B------:R-:W-:Y:S05]  /*04b0*/  BSYNC.RECONVERGENT B0 ;  /* 0x0000000000007941 */ /* 0x000fea0003800200 */
.L_x_2:
[----:B------:R-:W0:Y:S01]  /*04c0*/  LDCU UR6, c[0x0][0x3a8] ;  /* 0x00007500ff0677ac */ /* 0x000e220008000800 */
[----:B------:R-:W-:Y:S01]  /*04d0*/  IMAD.MOV.U32 R20, RZ, RZ, -0x3e000000 ;  /* 0xc2000000ff147424 */ /* 0x000fe200078e00ff */
[----:B------:R-:W-:Y:S01]  /*04e0*/  UMOV UR7, URZ ;  /* 0x000000ff00077c82 */ /* 0x000fe20008000000 */
[----:B------:R-:W1:Y:S01]  /*04f0*/  LDCU UR4, c[0x0][0x3a0] ;  /* 0x00007400ff0477ac */ /* 0x000e620008000800 */
[----:B------:R-:W-:Y:S01]  /*0500*/  UMOV UR5, URZ ;  /* 0x000000ff00057c82 */ /* 0x000fe20008000000 */
[----:B0-----:R-:W5:Y:S01]  /*0510*/  TEX.LL RZ, R12, R10, R20, UR6, 2D, 0x3 ;  /* 0x28ff06140a0c7f60 */ /* 0x001f6200089e03ff */
[----:B-1----:R0:W5:Y:S01]  /*0520*/  TEX.LL R2, R18, R10, R20, UR4, 2D, 0x7 ;  /* 0x28ff04140a127f60 */ /* 0x00216200089e0702 */
[----:B------:R1:W4:Y:S01]  /*0530*/  LDG.E R3, desc[UR14][R14.64] ;  /* 0x0000000e0e037981 */ /* 0x000322000c1e1900 */
[----:B------:R-:W2:Y:S03]  /*0540*/  LDC R21, c[0x0][0x3b0] ;  /* 0x0000ec00ff157b82 */ /* 0x000ea60000000800 */
[----:B------:R1:W4:Y:S04]  /*0550*/  LDG.E R35, desc[UR14][R14.64+0x4] ;  /* 0x0000040e0e237981 */ /* 0x000328000c1e1900 */
[----:B------:R1:W4:Y:S04]  /*0560*/  LDG.E R5, desc[UR14][R14.64+0x8] ;  /* 0x0000080e0e057981 */ /* 0x000328000c1e1900 */
[----:B------:R1:W4:Y:S04]  /*0570*/  LDG.E R6, desc[UR14][R16.64] ;  /* 0x0000000e10067981 */ /* 0x000328000c1e1900 */
[----:B------:R1:W4:Y:S04]  /*0580*/  LDG.E R4, desc[UR14][R16.64+0x4] ;  /* 0x0000040e10047981 */ /* 0x000328000c1e1900 */
[----:B------:R1:W4:Y:S01]  /*0590*/  LDG.E R7, desc[UR14][R16.64+0x8] ;  /* 0x0000080e10077981 */ /* 0x000322000c1e1900 */
[----:B--2---:R-:W-:-:S05]  /*05a0*/  VIADD R8, R21, 0x1800000 ;  /* 0x0180000015087836 */ /* 0x004fca0000000000 */
[----:B------:R-:W-:-:S04]  /*05b0*/  LOP3.LUT R8, R8, 0x7f800000, RZ, 0xc0, !PT ;  /* 0x7f80000008087812 */ /* 0x000fc800078ec0ff */
[----:B------:R-:W-:Y:S01]  /*05c0*/  ISETP.GT.U32.AND P0, PT, R8, 0x1ffffff, PT ;  /* 0x01ffffff0800780c */ /* 0x000fe20003f04070 */
[----:B------:R-:W-:Y:S01]  /*05d0*/  IMAD.MOV.U32 R8, RZ, RZ, 0x3f000000 ;  /* 0x3f000000ff087424 */ /* 0x000fe200078e00ff */
[----:B------:R-:W-:-:S04]  /*05e0*/  DEPBAR.LE SB5, 0x1 ;  /* 0x0000d0400000791a */ /* 0x000fc80000000000 */
[----:B------:R-:W-:Y:S01]  /*05f0*/  FADD R12, R12, R12 ;  /* 0x0000000c0c0c7221 */ /* 0x000fe20000000000 */
[----:B------:R-:W-:-:S04]  /*0600*/  FADD R13, R13, R13 ;  /* 0x0000000d0d0d7221 */ /* 0x000fc80000000000 */
[C---:B0-----:R-:W-:Y:S02]  /*0610*/  LOP3.LUT R11, R8.reuse, 0x80000000, R12, 0xb8, !PT ;  /* 0x80000000080b7812 */ /* 0x041fe400078eb80c */
[----:B------:R-:W-:-:S03]  /*0620*/  LOP3.LUT R8, R8, 0x80000000, R13, 0xb8, !PT ;  /* 0x8000000008087812 */ /* 0x000fc600078eb80d */
[----:B------:R-:W-:Y:S02]  /*0630*/  FADD.RZ R10, R12, R11 ;  /* 0x0000000b0c0a7221 */ /* 0x000fe4000000c000 */
[----:B------:R-:W-:-:S04]  /*0640*/  FADD.RZ R8, R13, R8 ;  /* 0x000000080d087221 */ /* 0x000fc8000000c000 */
[----:B------:R-:W0:Y:S08]  /*0650*/  F2I.TRUNC.NTZ R10, R10 ;  /* 0x0000000a000a7305 */ /* 0x000e30000020f100 */
[----:B------:R1:W2:Y:S01]  /*0660*/  F2I.TRUNC.NTZ R12, R8 ;  /* 0x00000008000c7305 */ /* 0x0002a2000020f100 */
[----:B------:R-:W-:Y:S05]  /*0670*/  @P0 BRA `(.L_x_4) ;  /* 0x0000000000100947 */ /* 0x000fea0003800000 */
[----:B------:R-:W-:-:S07]  /*0680*/  MOV R20, 0x6a0 ;  /* 0x000006a000147802 */ /* 0x000fce0000000f00 */
[----:B012-45:R-:W-:Y:S05]  /*0690*/  CALL.REL.NOINC `($__internal_0_$__cuda_sm20_rcp_rn_f32_slowpath) ;  /* 0x0000001800c47944 */ /* 0x037fea0003c00000 */
[----:B------:R-:W-:Y:S01]  /*06a0*/  IMAD.MOV.U32 R8, RZ, RZ, R11 ;  /* 0x000000ffff087224 */ /* 0x000fe200078e000b */
[----:B------:R-:W-:Y:S06]  /*06b0*/  BRA `(.L_x_5) ;  /* 0x0000000000107947 */ /* 0x000fec0003800000 */
.L_x_4:
[----:B-1----:R-:W1:Y:S02]  /*06c0*/  MUFU.RCP R8, R21 ;  /* 0x0000001500087308 */ /* 0x002e640000001000 */
[----:B-1----:R-:W-:-:S04]  /*06d0*/  FFMA R11, R8, R21, -1 ;  /* 0xbf800000080b7423 */ /* 0x002fc80000000015 */
[----:B------:R-:W-:-:S04]  /*06e0*/  FADD.FTZ R11, -R11, -RZ ;  /* 0x800000ff0b0b7221 */ /* 0x000fc80000010100 */
[----:B------:R-:W-:-:S07]  /*06f0*/  FFMA R8, R8, R11, R8 ;  /* 0x0000000b08087223 */ /* 0x000fce0000000008 */
.L_x_5:
[----:B------:R-:W1:Y:S01]  /*0700*/  LDCU UR5, c[0x0][0x3b4] ;  /* 0x00007680ff0577ac */ /* 0x000e620008000800 */
[----:B------:R-:W-:Y:S02]  /*0710*/  IMAD.U32 R20, RZ, RZ, UR8 ;  /* 0x00000008ff147e24 */ /* 0x000fe4000f8e00ff */
[----:B--2---:R-:W-:Y:S01]  /*0720*/  VIADD R12, R12, UR10 ;  /* 0x0000000a0c0c7c36 */ /* 0x004fe20008000000 */
[----:B------:R-:W2:Y:S02]  /*0730*/  LDCU UR6, c[0x0][0x3b8] ;  /* 0x00007700ff0677ac */ /* 0x000ea40008000800 */
[----:B------:R-:W-:Y:S01]  /*0740*/  IADD3 R9, PT, PT, R20, UR9, R9 ;  /* 0x0000000914097c10 */ /* 0x000fe2000fffe009 */
[----:B------:R-:W3:Y:S04]  /*0750*/  LDCU UR18, c[0x0][0x3b4] ;  /* 0x00007680ff1277ac */ /* 0x000ee80008000800 */
[----:B0-----:R-:W-:Y:S01]  /*0760*/  IMAD.IADD R10, R10, 0x1, R9 ;  /* 0x000000010a0a7824 */ /* 0x001fe200078e0209 */
[----:B------:R-:W0:Y:S03]  /*0770*/  LDCU UR13, c[0x0][0x3c0] ;  /* 0x00007800ff0d77ac */ /* 0x000e260008000800 */
[----:B------:R-:W-:Y:S01]  /*0780*/  VIADD R11, R10, 0xfffffffe ;  /* 0xfffffffe0a0b7836 */ /* 0x000fe20000000000 */
[----:B------:R-:W0:Y:S01]  /*0790*/  LDCU.64 UR16, c[0x0][0x398] ;  /* 0x00007300ff1077ac */ /* 0x000e220008000a00 */
[----:B-1----:R-:W-:-:S03]  /*07a0*/  USHF.R.S32.HI UR4, URZ, 0x1f, UR5 ;  /* 0x0000001fff047899 */ /* 0x002fc60008011405 */
[----:B------:R-:W-:Y:S01]  /*07b0*/  LEA.HI R11, R11, R11, RZ, 0x1 ;  /* 0x0000000b0b0b7211 */ /* 0x000fe200078f08ff */
[----:B------:R-:W-:Y:S01]  /*07c0*/  UMOV UR11, 0xfffffffe ;  /* 0xfffffffe000b7882 */ /* 0x000fe20000000000 */
[----:B------:R-:W-:Y:S02]  /*07d0*/  ULEA.HI UR4, UR4, UR5, URZ, 0x2 ;  /* 0x0000000504047291 */ /* 0x000fe4000f8f10ff */
[----:B------:R-:W-:Y:S01]  /*07e0*/  SHF.R.S32.HI R13, RZ, 0x1, R11 ;  /* 0x00000001ff0d7819 */ /* 0x000fe2000001140b */
[----:B------:R-:W-:Y:S01]  /*07f0*/  VIADD R11, R9, 0xfffffffe ;  /* 0xfffffffe090b7836 */ /* 0x000fe20000000000 */
[----:B--2---:R-:W-:Y:S02]  /*0800*/  USHF.R.S32.HI UR5, URZ, 0x1f, UR6 ;  /* 0x0000001fff057899 */ /* 0x004fe40008011406 */
[----:B------:R-:W-:Y:S02]  /*0810*/  USHF.R.S32.HI UR4, URZ, 0x2, UR4 ;  /* 0x00000002ff047899 */ /* 0x000fe40008011404 */
[----:B------:R-:W-:Y:S01]  /*0820*/  LEA.HI R20, R11, R11, RZ, 0x1 ;  /* 0x0000000b0b147211 */ /* 0x000fe200078f08ff */
[----:B------:R-:W-:-:S02]  /*0830*/  ULEA.HI UR5, UR5, UR6, URZ, 0x2 ;  /* 0x0000000605057291 */ /* 0x000fc4000f8f10ff */
[----:B------:R-:W-:Y:S02]  /*0840*/  UIADD3 UR9, UPT, UPT, UR9, -0x1, UR4 ;  /* 0xffffffff09097890 */ /* 0x000fe4000fffe004 */
[----:B------:R-:W-:Y:S01]  /*0850*/  VIMNMX R13, PT, PT, R13, UR4, !PT ;  /* 0x000000040d0d7c48 */ /* 0x000fe2000ffe0100 */
[----:B------:R-:W-:Y:S01]  /*0860*/  USHF.R.S32.HI UR5, URZ, 0x2, UR5 ;  /* 0x00000002ff057899 */ /* 0x000fe20008011405 */
[----:B------:R-:W-:Y:S02]  /*0870*/  SHF.R.S32.HI R20, RZ, 0x1, R20 ;  /* 0x00000001ff147819 */ /* 0x000fe40000011414 */
[----:B------:R-:W-:Y:S01]  /*0880*/  VIMNMX R11, PT, PT, R13, UR9, PT ;  /* 0x000000090d0b7c48 */ /* 0x000fe2000bfe0100 */
[----:B------:R-:W-:Y:S01]  /*0890*/  UIADD3 UR12, UPT, UPT, UR10, -0x1, UR5 ;  /* 0xffffffff0a0c7890 */ /* 0x000fe2000fffe005 */
[----:B------:R-:W-:Y:S02]  /*08a0*/  VIMNMX R13, PT, PT, R20, UR4, !PT ;  /* 0x00000004140d7c48 */ /* 0x000fe4000ffe0100 */
[----:B------:R-:W-:-:S02]  /*08b0*/  LEA.HI R21, R11, R11, RZ, 0x1 ;  /* 0x0000000b0b157211 */ /* 0x000fc400078f08ff */
[----:B------:R-:W-:Y:S02]  /*08c0*/  VIMNMX R13, PT, PT, R13, UR9, PT ;  /* 0x000000090d0d7c48 */ /* 0x000fe4000bfe0100 */
[----:B------:R-:W-:-:S05]  /*08d0*/  LOP3.LUT R26, R21, 0xfffffffe, RZ, 0xc0, !PT ;  /* 0xfffffffe151a7812 */ /* 0x000fca00078ec0ff */
[----:B0--3--:R-:W-:-:S07]  /*08e0*/  IMAD.IADD R26, R11, 0x1, -R26 ;  /* 0x000000010b1a7824 */ /* 0x009fce00078e0a1a */
.L_x_26:
[----:B------:R-:W-:Y:S01]  /*08f0*/  VIADD R25, R0, UR11 ;  /* 0x0000000b00197c36 */ /* 0x000fe20008000000 */
[----:B------:R-:W0:Y:S03]  /*0900*/  LDC.64 R22, c[0x0][0x380] ;  /* 0x0000e000ff167b82 */ /* 0x000e260000000a00 */
[----:B------:R-:W-:-:S05]  /*0910*/  IMAD.IADD R20, R12, 0x1, R25 ;  /* 0x000000010c147824 */ /* 0x000fca00078e0219 */
[----:B------:R-:W-:-:S04]  /*0920*/  LEA.HI R20, R20, R20, RZ, 0x1 ;  /* 0x0000001414147211 */ /* 0x000fc800078f08ff */
[----:B------:R-:W-:-:S04]  /*0930*/  SHF.R.S32.HI R20, RZ, 0x1, R20 ;  /* 0x00000001ff147819 */ /* 0x000fc80000011414 */
[----:B------:R-:W-:-:S04]  /*0940*/  VIMNMX R20, PT, PT, R20, UR5, !PT ;  /* 0x0000000514147c48 */ /* 0x000fc8000ffe0100 */
[----:B------:R-:W-:-:S05]  /*0950*/  VIMNMX R28, PT, PT, R20, UR12, PT ;  /* 0x0000000c141c7c48 */ /* 0x000fca000bfe0100 */
[----:B------:R-:W-:-:S04]  /*0960*/  IMAD R21, R28, UR18, R11 ;  /* 0x000000121c157c24 */ /* 0x000fc8000f8e020b */
[----:B0-----:R-:W-:-:S06]  /*0970*/  IMAD.WIDE R20, R21, 0x2, R22 ;  /* 0x0000000215147825 */ /* 0x001fcc00078e0216 */
[----:B------:R0:W2:Y:S01]  /*0980*/  LDG.E.U16.CONSTANT R20, desc[UR14][R20.64] ;  /* 0x0000000e14147981 */ /* 0x0000a2000c1e9500 */
[----:B------:R-:W-:Y:S01]  /*0990*/  USHF.L.U32 UR7, UR11, 0x2, URZ ;  /* 0x000000020b077899 */ /* 0x000fe200080006ff */
[----:B------:R-:W-:Y:S01]  /*09a0*/  LEA.HI R24, R28, R28, RZ, 0x1 ;  /* 0x0000001c1c187211 */ /* 0x000fe200078f08ff */
[----:B------:R-:W-:Y:S01]  /*09b0*/  IMAD.MOV.U32 R31, RZ, RZ, 0x437c0000 ;  /* 0x437c0000ff1f7424 */ /* 0x000fe200078e00ff */
[----:B------:R-:W-:Y:S01]  /*09c0*/  BSSY.RECONVERGENT B0, `(.L_x_6) ;  /* 0x000004a000007945 */ /* 0x000fe20003800200 */
[----:B------:R-:W-:Y:S01]  /*09d0*/  UIADD3 UR6, UPT, UPT, -UR7, URZ, URZ ;  /* 0x000000ff07067290 */ /* 0x000fe2000fffe1ff */
[----:B------:R-:W-:-:S05]  /*09e0*/  VIADD R25, R25, UR10 ;  /* 0x0000000a19197c36 */ /* 0x000fca0008000000 */
[----:B------:R-:W-:Y:S01]  /*09f0*/  I2FP.F32.S32 R27, UR6 ;  /* 0x00000006001b7c45 */ /* 0x000fe20008201400 */
[----:B------:R-:W-:Y:S01]  /*0a00*/  UIMAD UR6, UR11, UR11, URZ ;  /* 0x0000000b0b0672a4 */ /* 0x000fe2000f8e02ff */
[----:B------:R-:W-:-:S03]  /*0a10*/  LEA.HI R25, R25, R25, RZ, 0x1 ;  /* 0x0000001919197211 */ /* 0x000fc600078f08ff */
[----:B-----5:R-:W-:Y:S01]  /*0a20*/  FMUL R29, R2, R27 ;  /* 0x0000001b021d7220 */ /* 0x020fe20000400000 */
[----:B------:R-:W-:Y:S02]  /*0a30*/  LOP3.LUT R27, R24, 0xfffffffe, RZ, 0xc0, !PT ;  /* 0xfffffffe181b7812 */ /* 0x000fe400078ec0ff */
[----:B------:R-:W-:Y:S01]  /*0a40*/  I2FP.F32.U32 R30, UR6 ;  /* 0x00000006001e7c45 */ /* 0x000fe20008201000 */
[----:B------:R-:W-:Y:S01]  /*0a50*/  FFMA R24, R18, 4, R29 ;  /* 0x4080000012187823 */ /* 0x000fe2000000001d */
[----:B------:R-:W-:Y:S01]  /*0a60*/  IMAD.MOV.U32 R29, RZ, RZ, 0x3f000000 ;  /* 0x3f000000ff1d7424 */ /* 0x000fe200078e00ff */
[----:B------:R-:W-:Y:S01]  /*0a70*/  SHF.R.S32.HI R25, RZ, 0x1, R25 ;  /* 0x00000001ff197819 */ /* 0x000fe20000011419 */
[----:B------:R-:W-:Y:S02]  /*0a80*/  IMAD.IADD R27, R28, 0x1, -R27 ;  /* 0x000000011c1b7824 */ /* 0x000fe400078e0a1b */
[----:B------:R-:W-:Y:S01]  /*0a90*/  FFMA R24, R19, R30, R24 ;  /* 0x0000001e13187223 */ /* 0x000fe20000000018 */
[----:B------:R-:W-:Y:S01]  /*0aa0*/  USHF.L.U32 UR6, UR11, 0x1, URZ ;  /* 0x000000010b067899 */ /* 0x000fe200080006ff */
[----:B------:R-:W-:Y:S01]  /*0ab0*/  VIMNMX R25, PT, PT, R25, UR5, !PT ;  /* 0x0000000519197c48 */ /* 0x000fe2000ffe0100 */
[----:B------:R-:W-:-:S02]  /*0ac0*/  IMAD.SHL.U32 R27, R27, 0x8, RZ ;  /* 0x000000081b1b7824 */ /* 0x000fc400078e00ff */
[----:B------:R-:W-:Y:S01]  /*0ad0*/  FMUL R32, R24, -0.5 ;  /* 0xbf00000018207820 */ /* 0x000fe20000400000 */
[----:B------:R-:W-:Y:S01]  /*0ae0*/  VIMNMX R25, PT, PT, R25, UR12, PT ;  /* 0x0000000c19197c48 */ /* 0x000fe2000bfe0100 */
[----:B------:R-:W-:Y:S02]  /*0af0*/  IMAD R24, R26, 0x4, R27 ;  /* 0x000000041a187824 */ /* 0x000fe400078e021b */
[----:B------:R-:W-:Y:S01]  /*0b00*/  FFMA.SAT R34, R32, 0.0057249800302088260651, R29 ;  /* 0x3bbb989d20227823 */ /* 0x000fe2000000201d */
[----:B------:R-:W-:Y:S02]  /*0b10*/  ISETP.NE.AND P1, PT, RZ, UR6, PT ;  /* 0x00000006ff007c0c */ /* 0x000fe4000bf25270 */
[----:B------:R-:W-:Y:S01]  /*0b20*/  LEA.HI R25, R25, R25, RZ, 0x1 ;  /* 0x0000001919197211 */ /* 0x000fe200078f08ff */
[----:B0-----:R-:W-:Y:S01]  /*0b30*/  FFMA.RM R21, R34, R31, 12582913 ;  /* 0x4b40000122157423 */ /* 0x001fe2000000401f */
[----:B------:R-:W0:Y:S02]  /*0b40*/  LDC R24, c[0x3][R24] ;  /* 0x00c0000018187b82 */ /* 0x000e240000000800 */
[----:B------:R-:W-:Y:S01]  /*0b50*/  SHF.R.S32.HI R25, RZ, 0x1, R25 ;  /* 0x00000001ff197819 */ /* 0x000fe20000011419 */
[C---:B------:R-:W-:Y:S01]  /*0b60*/  FADD R33, R21.reuse, -12583039 ;  /* 0xcb40007f15217421 */ /* 0x040fe20000000000 */
[----:B------:R-:W-:-:S03]  /*0b70*/  IMAD.SHL.U32 R34, R21, 0x800000, RZ ;  /* 0x0080000015227824 */ /* 0x000fc600078e00ff */
[----:B------:R-:W-:Y:S01]  /*0b80*/  FFMA R33, R32, 1.4426950216293334961, -R33 ;  /* 0x3fb8aa3b20217823 */ /* 0x000fe20000000821 */
[----:B------:R-:W-:-:S03]  /*0b90*/  IMAD R25, R25, UR13, RZ ;  /* 0x0000000d19197c24 */ /* 0x000fc6000f8e02ff */
[----:B------:R-:W-:-:S04]  /*0ba0*/  FFMA R32, R32, 1.925963033500011079e-08, R33 ;  /* 0x32a5706020207823 */ /* 0x000fc80000000021 */
[----:B------:R-:W1:Y:S02]  /*0bb0*/  MUFU.EX2 R33, R32 ;  /* 0x0000002000217308 */ /* 0x000e640000000800 */
[----:B-1----:R-:W-:-:S05]  /*0bc0*/  FMUL R33, R34, R33 ;  /* 0x0000002122217220 */ /* 0x002fca0000400000 */
[----:B------:R-:W-:Y:S02]  /*0bd0*/  FSETP.NE.AND P0, PT, |R33|, +INF , PT ;  /* 0x7f8000002100780b */ /* 0x000fe40003f05200 */
[----:B0-----:R-:W-:-:S11]  /*0be0*/  ISETP.NE.AND P2, PT, R24, RZ, PT ;  /* 0x000000ff1800720c */ /* 0x001fd60003f45270 */
[----:B------:R-:W-:Y:S02]  /*0bf0*/  @!P0 FSEL R33, RZ, 1, P1 ;  /* 0x3f800000ff218808 */ /* 0x000fe40000800000 */
[----:B--2---:R-:W-:Y:S02]  /*0c00*/  I2FP.F32.U32 R37, R20 ;  /* 0x0000001400257245 */ /* 0x004fe40000201000 */
[----:B------:R-:W-:-:S03]  /*0c10*/  IADD3 R20, P3, PT, R25, UR16, RZ ;  /* 0x0000001019147c10 */ /* 0x000fc6000ff7e0ff */
[----:B------:R-:W-:Y:S01]  /*0c20*/  FMUL R32, R37, R8 ;  /* 0x0000000825207220 */ /* 0x000fe20000400000 */
[----:B------:R-:W-:Y:S01]  /*0c30*/  LEA.HI.X.SX32 R21, R25, UR17, 0x1, P3 ;  /* 0x0000001119157c11 */ /* 0x000fe200098f0eff */
[----:B------:R-:W-:Y:S08]  /*0c40*/  @!P2 BRA `(.L_x_7) ;  /* 0x000000000060a947 */ /* 0x000ff00003800000 */
[----:B------:R-:W-:-:S13]  /*0c50*/  ISETP.NE.AND P0, PT, R24, 0x2, PT ;  /* 0x000000021800780c */ /* 0x000fda0003f05270 */
[----:B------:R-:W-:Y:S05]  /*0c60*/  @!P0 BRA `(.L_x_8) ;  /* 0x0000000000308947 */ /* 0x000fea0003800000 */
[----:B------:R-:W-:-:S13]  /*0c70*/  ISETP.NE.AND P0, PT, R24, 0x1, PT ;  /* 0x000000011800780c */ /* 0x000fda0003f05270 */
[----:B------:R-:W-:Y:S05]  /*0c80*/  @P0 BRA `(.L_x_9) ;  /* 0x0000000000740947 */ /* 0x000fea0003800000 */
[----:B------:R-:W-:-:S04]  /*0c90*/  LEA.HI R24, R13, R13, RZ, 0x1 ;  /* 0x0000000d0d187211 */ /* 0x000fc800078f08ff */
[----:B------:R-:W-:-:S05]  /*0ca0*/  SHF.R.S32.HI R25, RZ, 0x1, R24 ;  /* 0x00000001ff197819 */ /* 0x000fca0000011418 */
[----:B------:R-:W-:-:S06]  /*0cb0*/  IMAD.WIDE R24, R25, 0x10, R20 ;  /* 0x0000001019187825 */ /* 0x000fcc00078e0214 */
[----:B------:R-:W2:Y:S01]  /*0cc0*/  LDG.E.CONSTANT R24, desc[UR14][R24.64+0x4] ;  /* 0x0000040e18187981 */ /* 0x000ea2000c1e9900 */
[----:B------:R-:W-:Y:S01]  /*0cd0*/  FMUL R32, R33, R32 ;  /* 0x0000002021207220 */ /* 0x000fe20000400000 */
[----:B--2---:R-:W-:-:S04]  /*0ce0*/  FSETP.NE.AND P0, PT, |R24|, +INF , PT ;  /* 0x7f8000001800780b */ /* 0x004fc80003f05200 */
[----:B------:R-:W-:-:S05]  /*0cf0*/  FSEL R34, R24, RZ, P0 ;  /* 0x000000ff18227208 */ /* 0x000fca0000000000 */
[C---:B----4-:R-:W-:Y:S01]  /*0d00*/  FFMA R35, R34.reuse, R32, R35 ;  /* 0x0000002022237223 */ /* 0x050fe20000000023 */
[----:B------:R-:W-:Y:S01]  /*0d10*/  FFMA R4, R34, R33, R4 ;  /* 0x0000002122047223 */ /* 0x000fe20000000004 */
[----:B------:R-:W-:Y:S06]  /*0d20*/  BRA `(.L_x_9) ;  /* 0x00000000004c7947 */ /* 0x000fec0003800000 */
.L_x_8:
[----:B------:R-:W-:-:S04]  /*0d30*/  LEA.HI R24, R13, R13, RZ, 0x1 ;  /* 0x0000000d0d187211 */ /* 0x000fc800078f08ff */
[----:B------:R-:W-:-:S05]  /*0d40*/  SHF.R.S32.HI R25, RZ, 0x1, R24 ;  /* 0x00000001ff197819 */ /* 0x000fca0000011418 */
[----:B------:R-:W-:-:S06]  /*0d50*/  IMAD.WIDE R24, R25, 0x10, R20 ;  /* 0x0000001019187825 */ /* 0x000fcc00078e0214 */
[----:B------:R-:W2:Y:S01]  /*0d60*/  LDG.E.CONSTANT R24, desc[UR14][R24.64+0x8] ;  /* 0x0000080e18187981 */ /* 0x000ea2000c1e9900 */
[----:B------:R-:W-:Y:S01]  /*0d70*/  FMUL R32, R33, R32 ;  /* 0x0000002021207220 */ /* 0x000fe20000400000 */
[----:B--2---:R-:W-:-:S04]  /*0d80*/  FSETP.NE.AND P0, PT, |R24|, +INF , PT ;  /* 0x7f8000001800780b */ /* 0x004fc80003f05200 */
[----:B------:R-:W-:-:S05]  /*0d90*/  FSEL R34, R24, RZ, P0 ;  /* 0x000000ff18227208 */ /* 0x000fca0000000000 */
[----:B----4-:R-:W-:Y:S01]  /*0da0*/  FFMA R5, R32, R34, R5 ;  /* 0x0000002220057223 */ /* 0x010fe20000000005 */
[----:B------:R-:W-:Y:S01]  /*0db0*/  FFMA R7, R34, R33, R7 ;  /* 0x0000002122077223 */ /* 0x000fe20000000007 */
[----:B------:R-:W-:Y:S06]  /*0dc0*/  BRA `(.L_x_9) ;  /* 0x0000000000247947 */ /* 0x000fec0003800000 */
.L_x_7:
        /* <DEDUP_REMOVED lines=8> */
[----:B------:R-:W-:-:S07]  /*0e50*/  FFMA R6, R37, R33, R6 ;  /* 0x0000002125067223 */ /* 0x000fce0000000006 */
.L_x_9:
[----:B------:R-:W-:Y:S05]  /*0e60*/  BSYNC.RECONVERGENT B0 ;  /* 0x0000000000007941 */ /* 0x000fea0003800200 */
.L_x_6:
[----:B------:R-:W-:-:S06]  /*0e70*/  ULEA UR7, UR11, -UR7, 0x1 ;  /* 0x800000070b077291 */ /* 0x000fcc000f8e08ff */
[----:B------:R-:W-:-:S05]  /*0e80*/  I2FP.F32.S32 R25, UR7 ;  /* 0x0000000700197c45 */ /* 0x000fca0008201400 */
[----:B------:R-:W-:-:S04]  /*0e90*/  FMUL R25, R2, R25 ;  /* 0x0000001902197220 */ /* 0x000fc80000400000 */
[----:B------:R-:W-:Y:S01]  /*0ea0*/  FFMA R24, R18, 1, R25 ;  /* 0x3f80000012187823 */ /* 0x000fe20000000019 */
[----:B------:R-:W-:-:S03]  /*0eb0*/  VIADD R25, R10, 0xffffffff ;  /* 0xffffffff0a197836 */ /* 0x000fc60000000000 */
[----:B------:R-:W-:Y:S02]  /*0ec0*/  FFMA R24, R19, R30, R24 ;  /* 0x0000001e13187223 */ /* 0x000fe40000000018 */
[----:B------:R-:W-:Y:S02]  /*0ed0*/  LEA.HI R25, R25, R25, RZ, 0x1 ;  /* 0x0000001919197211 */ /* 0x000fe400078f08ff */
[----:B------:R-:W-:Y:S02]  /*0ee0*/  FMUL R32, R24, -0.5 ;  /* 0xbf00000018207820 */ /* 0x000fe40000400000 */
[----:B------:R-:W-:Y:S02]  /*0ef0*/  SHF.R.S32.HI R25, RZ, 0x1, R25 ;  /* 0x00000001ff197819 */ /* 0x000fe40000011419 */
[----:B------:R-:W-:Y:S02]  /*0f00*/  FFMA.SAT R24, R32, 0.0057249800302088260651, R29 ;  /* 0x3bbb989d20187823 */ /* 0x000fe4000000201d */
[----:B------:R-:W-:-:S02]  /*0f10*/  VIMNMX R25, PT, PT, R25, UR4, !PT ;  /* 0x0000000419197c48 */ /* 0x000fc4000ffe0100 */
[----:B------:R-:W-:Y:S02]  /*0f20*/  FFMA.RM R24, R24, R31, 12582913 ;  /* 0x4b40000118187423 */ /* 0x000fe4000000401f */
[----:B------:R-:W-:Y:S02]  /*0f30*/  VIMNMX R25, PT, PT, R25, UR9, PT ;  /* 0x0000000919197c48 */ /* 0x000fe4000bfe0100 */
[C---:B------:R-:W-:Y:S01]  /*0f40*/  FADD R33, R24.reuse, -12583039 ;  /* 0xcb40007f18217421 */ /* 0x040fe20000000000 */
[----:B------:R-:W-:-:S03]  /*0f50*/  IMAD.SHL.U32 R24, R24, 0x800000, RZ ;  /* 0x0080000018187824 */ /* 0x000fc600078e00ff */
[----:B------:R-:W-:-:S04]  /*0f60*/  FFMA R33, R32, 1.4426950216293334961, -R33 ;  /* 0x3fb8aa3b20217823 */ /* 0x000fc80000000821 */
[----:B------:R-:W-:Y:S01]  /*0f70*/  FFMA R36, R32, 1.925963033500011079e-08, R33 ;  /* 0x32a5706020247823 */ /* 0x000fe20000000021 */
[----:B------:R-:W-:-:S03]  /*0f80*/  LEA.HI R32, R25, R25, RZ, 0x1 ;  /* 0x0000001919207211 */ /* 0x000fc600078f08ff */
[----:B------:R-:W0:Y:S01]  /*0f90*/  MUFU.EX2 R33, R36 ;  /* 0x0000002400217308 */ /* 0x000e220000000800 */
[----:B------:R-:W-:-:S05]  /*0fa0*/  LOP3.LUT R32, R32, 0xfffffffe, RZ, 0xc0, !PT ;  /* 0xfffffffe20207812 */ /* 0x000fca00078ec0ff */
[----:B------:R-:W-:Y:S02]  /*0fb0*/  IMAD.IADD R32, R25, 0x1, -R32 ;  /* 0x0000000119207824 */ /* 0x000fe400078e0a20 */
[----:B------:R-:W-:Y:S02]  /*0fc0*/  IMAD R25, R28, UR18, R25 ;  /* 0x000000121c197c24 */ /* 0x000fe4000f8e0219 */
[----:B0-----:R-:W-:Y:S02]  /*0fd0*/  FMUL R33, R24, R33 ;  /* 0x0000002118217220 */ /* 0x001fe40000400000 */
[----:B------:R-:W-:-:S06]  /*0fe0*/  IMAD.WIDE R24, R25, 0x2, R22 ;  /* 0x0000000219187825 */ /* 0x000fcc00078e0216 */
[----:B------:R-:W2:Y:S01]  /*0ff0*/  LDG.E.U16.CONSTANT R24, desc[UR14][R24.64] ;  /* 0x0000000e18187981 */ /* 0x000ea2000c1e9500 */
[----:B------:R-:W-:Y:S01]  /*1000*/  IMAD R34, R32, 0x4, R27 ;  /* 0x0000000420227824 */ /* 0x000fe200078e021b */
[----:B------:R-:W-:Y:S01]  /*1010*/  FSETP.NE.AND P0, PT, |R33|, +INF , PT ;  /* 0x7f8000002100780b */ /* 0x000fe20003f05200 */
[----:B------:R-:W-:Y:S01]  /*1020*/  VIADD R32, R9, 0xffffffff ;  /* 0xffffffff09207836 */ /* 0x000fe20000000000 */
[----:B------:R-:W-:Y:S01]  /*1030*/  UIADD3 UR6, UPT, UPT, -UR6, UR11, URZ ;  /* 0x0000000b06067290 */ /* 0x000fe2000fffe1ff */
[----:B------:R-:W-:Y:S02]  /*1040*/  BSSY.RECONVERGENT B0, `(.L_x_10) ;  /* 0x000002d000007945 */ /* 0x000fe40003800200 */
[----:B------:R-:W0:Y:S01]  /*1050*/  LDC R34, c[0x3][R34] ;  /* 0x00c0000022227b82 */ /* 0x000e220000000800 */
[----:B------:R-:W-:Y:S02]  /*1060*/  LEA.HI R32, R32, R32, RZ, 0x1 ;  /* 0x0000002020207211 */ /* 0x000fe400078f08ff */
[----:B------:R-:W-:-:S02]  /*1070*/  ISETP.NE.AND P1, PT, RZ, UR6, PT ;  /* 0x00000006ff007c0c */ /* 0x000fc4000bf25270 */
[----:B------:R-:W-:-:S03]  /*1080*/  SHF.R.S32.HI R32, RZ, 0x1, R32 ;  /* 0x00000001ff207819 */ /* 0x000fc60000011420 */
[----:B------:R-:W-:Y:S02]  /*1090*/  @!P0 FSEL R33, RZ, 1, P1 ;  /* 0x3f800000ff218808 */ /* 0x000fe40000800000 */
[----:B------:R-:W-:Y:S02]  /*10a0*/  VIMNMX R32, PT, PT, R32, UR4, !PT ;  /* 0x0000000420207c48 */ /* 0x000fe4000ffe0100 */
[----:B0-----:R-:W-:Y:S02]  /*10b0*/  ISETP.NE.AND P2, PT, R34, RZ, PT ;  /* 0x000000ff2200720c */ /* 0x001fe40003f45270 */
[----:B--2---:R-:W-:Y:S02]  /*10c0*/  I2FP.F32.U32 R37, R24 ;  /* 0x0000001800257245 */ /* 0x004fe40000201000 */
[----:B------:R-:W-:-:S03]  /*10d0*/  VIMNMX R24, PT, PT, R32, UR9, PT ;  /* 0x0000000920187c48 */ /* 0x000fc6000bfe0100 */
[----:B------:R-:W-:-:S06]  /*10e0*/  FMUL R32, R37, R8 ;  /* 0x0000000825207220 */ /* 0x000fcc0000400000 */
[----:B------:R-:W-:Y:S05]  /*10f0*/  @!P2 BRA `(.L_x_11) ;  /* 0x000000000060a947 */ /* 0x000fea0003800000 */
        /* <DEDUP_REMOVED lines=14> */
.L_x_12:
[----:B------:R-:W-:-:S04]  /*11e0*/  LEA.HI R24, R24, R24, RZ, 0x1 ;  /* 0x0000001818187211 */ /* 0x000fc800078f08ff */
[----:B------:R-:W-:-:S05]  /*11f0*/  SHF.R.S32.HI R25, RZ, 0x1, R24 ;  /* 0x00000001ff197819 */ /* 0x000fca0000011418 */
[----:B------:R-:W-:-:S06]  /*1200*/  IMAD.WIDE R24, R25, 0x10, R20 ;  /* 0x0000001019187825 */ /* 0x000fcc00078e0214 */
[----:B------:R-:W2:Y:S01]  /*1210*/  LDG.E.CONSTANT R24, desc[UR14][R24.64+0x8] ;  /* 0x0000080e18187981 */ /* 0x000ea2000c1e9900 */
[----:B------:R-:W-:Y:S01]  /*1220*/  FMUL R32, R33, R32 ;  /* 0x0000002021207220 */ /* 0x000fe20000400000 */
[----:B--2---:R-:W-:-:S04]  /*1230*/  FSETP.NE.AND P0, PT, |R24|, +INF , PT ;  /* 0x7f8000001800780b */ /* 0x004fc80003f05200 */
[----:B------:R-:W-:-:S05]  /*1240*/  FSEL R34, R24, RZ, P0 ;  /* 0x000000ff18227208 */ /* 0x000fca0000000000 */
[-C--:B----4-:R-:W-:Y:S01]  /*1250*/  FFMA R5, R32, R34.reuse, R5 ;  /* 0x0000002220057223 */ /* 0x090fe20000000005 */
[----:B------:R-:W-:Y:S01]  /*1260*/  FFMA R7, R33, R34, R7 ;  /* 0x0000002221077223 */ /* 0x000fe20000000007 */
[----:B------:R-:W-:Y:S06]  /*1270*/  BRA `(.L_x_13) ;  /* 0x0000000000247947 */ /* 0x000fec0003800000 */
.L_x_11:
        /* <DEDUP_REMOVED lines=8> */
[----:B------:R-:W-:-:S07]  /*1300*/  FFMA R6, R33, R34, R6 ;  /* 0x0000002221067223 */ /* 0x000fce0000000006 */
.L_x_13:
[----:B------:R-:W-:Y:S05]  /*1310*/  BSYNC.RECONVERGENT B0 ;  /* 0x0000000000007941 */ /* 0x000fea0003800200 */
.L_x_10:
[----:B------:R-:W-:-:S06]  /*1320*/  ULEA UR7, UR11, UR7, 0x1 ;  /* 0x000000070b077291 */ /* 0x000fcc000f8e08ff */
[----:B------:R-:W-:-:S05]  /*1330*/  I2FP.F32.S32 R25, UR7 ;  /* 0x0000000700197c45 */ /* 0x000fca0008201400 */
[----:B------:R-:W-:-:S04]  /*1340*/  FMUL R25, R2, R25 ;  /* 0x0000001902197220 */ /* 0x000fc80000400000 */
[----:B------:R-:W-:Y:S01]  /*1350*/  FFMA R24, RZ, R18, R25 ;  /* 0x00000012ff187223 */ /* 0x000fe20000000019 */
[----:B------:R-:W-:-:S03]  /*1360*/  LEA.HI R25, R10, R10, RZ, 0x1 ;  /* 0x0000000a0a197211 */ /* 0x000fc600078f08ff */
[----:B------:R-:W-:Y:S01]  /*1370*/  FFMA R24, R19, R30, R24 ;  /* 0x0000001e13187223 */ /* 0x000fe20000000018 */
[----:B------:R-:W-:-:S03]  /*1380*/  SHF.R.S32.HI R25, RZ, 0x1, R25 ;  /* 0x00000001ff197819 */ /* 0x000fc60000011419 */
[----:B------:R-:W-:Y:S01]  /*1390*/  FMUL R32, R24, -0.5 ;  /* 0xbf00000018207820 */ /* 0x000fe20000400000 */
[----:B------:R-:W-:-:S03]  /*13a0*/  VIMNMX R25, PT, PT, R25, UR4, !PT ;  /* 0x0000000419197c48 */ /* 0x000fc6000ffe0100 */
[----:B------:R-:W-:Y:S01]  /*13b0*/  FFMA.SAT R24, R32, 0.0057249800302088260651, R29 ;  /* 0x3bbb989d20187823 */ /* 0x000fe2000000201d */
[----:B------:R-:W-:-:S03]  /*13c0*/  VIMNMX R25, PT, PT, R25, UR9, PT ;  /* 0x0000000919197c48 */ /* 0x000fc6000bfe0100 */
[----:B------:R-:W-:-:S04]  /*13d0*/  FFMA.RM R24, R24, R31, 12582913 ;  /* 0x4b40000118187423 */ /* 0x000fc8000000401f */
        /* <DEDUP_REMOVED lines=13> */
[----:B------:R-:W-:Y:S01]  /*14b0*/  LEA.HI R32, R9, R9, RZ, 0x1 ;  /* 0x0000000909207211 */ /* 0x000fe200078f08ff */
[----:B------:R-:W-:Y:S01]  /*14c0*/  UIADD3 UR6, UPT, UPT, UR6, UR11, URZ ;  /* 0x0000000b06067290 */ /* 0x000fe2000fffe0ff */
[----:B------:R-:W-:Y:S01]  /*14d0*/  FSETP.NE.AND P0, PT, |R33|, +INF , PT ;  /* 0x7f8000002100780b */ /* 0x000fe20003f05200 */
[----:B------:R-:W-:Y:S01]  /*14e0*/  BSSY.RECONVERGENT B0, `(.L_x_14) ;  /* 0x000002c000007945 */ /* 0x000fe20003800200 */
[----:B------:R-:W-:Y:S01]  /*14f0*/  SHF.R.S32.HI R32, RZ, 0x1, R32 ;  /* 0x00000001ff207819 */ /* 0x000fe20000011420 */
[----:B------:R-:W0:Y:S02]  /*1500*/  LDC R34, c[0x3][R34] ;  /* 0x00c0000022227b82 */ /* 0x000e240000000800 */
[----:B------:R-:W-:Y:S02]  /*1510*/  ISETP.NE.AND P1, PT, RZ, UR6, PT ;  /* 0x00000006ff007c0c */ /* 0x000fe4000bf25270 */
[----:B------:R-:W-:-:S06]  /*1520*/  VIMNMX R32, PT, PT, R32, UR4, !PT ;  /* 0x0000000420207c48 */ /* 0x000fcc000ffe0100 */
[----:B------:R-:W-:Y:S02]  /*1530*/  @!P0 FSEL R33, RZ, 1, P1 ;  /* 0x3f800000ff218808 */ /* 0x000fe40000800000 */
        /* <DEDUP_REMOVED lines=19> */
.L_x_16:
        /* <DEDUP_REMOVED lines=10> */
.L_x_15:
        /* <DEDUP_REMOVED lines=9> */
.L_x_17:
[----:B------:R-:W-:Y:S05]  /*17a0*/  BSYNC.RECONVERGENT B0 ;  /* 0x0000000000007941 */ /* 0x000fea0003800200 */
.L_x_14:
[----:B------:R-:W-:-:S06]  /*17b0*/  ULEA UR8, UR11, UR7, 0x1 ;  /* 0x000000070b087291 */ /* 0x000fcc000f8e08ff */
        /* <DEDUP_REMOVED lines=27> */
[----:B------:R-:W-:Y:S01]  /*1970*/  UIADD3 UR7, UPT, UPT, UR6, UR11, URZ ;  /* 0x0000000b06077290 */ /* 0x000fe2000fffe0ff */
        /* <DEDUP_REMOVED lines=26> */
.L_x_20:
        /* <DEDUP_REMOVED lines=10> */
.L_x_19:
        /* <DEDUP_REMOVED lines=9> */
.L_x_21:
[----:B------:R-:W-:Y:S05]  /*1c50*/  BSYNC.RECONVERGENT B0 ;  /* 0x0000000000007941 */ /* 0x000fea0003800200 */
.L_x_18:
[----:B------:R-:W-:-:S05]  /*1c60*/  VIADD R24, R10, 0x2 ;  /* 0x000000020a187836 */ /* 0x000fca0000000000 */
[----:B------:R-:W-:-:S04]  /*1c70*/  LEA.HI R24, R24, R24, RZ, 0x1 ;  /* 0x0000001818187211 */ /* 0x000fc800078f08ff */
[----:B------:R-:W-:-:S04]  /*1c80*/  SHF.R.S32.HI R24, RZ, 0x1, R24 ;  /* 0x00000001ff187819 */ /* 0x000fc80000011418 */
[----:B------:R-:W-:-:S04]  /*1c90*/  VIMNMX R24, PT, PT, R24, UR4, !PT ;  /* 0x0000000418187c48 */ /* 0x000fc8000ffe0100 */
[----:B------:R-:W-:-:S05]  /*1ca0*/  VIMNMX R25, PT, PT, R24, UR9, PT ;  /* 0x0000000918197c48 */ /* 0x000fca000bfe0100 */
[----:B------:R-:W-:-:S04]  /*1cb0*/  IMAD R33, R28, UR18, R25 ;  /* 0x000000121c217c24 */ /* 0x000fc8000f8e0219 */
[----:B------:R-:W-:-:S06]  /*1cc0*/  IMAD.WIDE R22, R33, 0x2, R22 ;  /* 0x0000000221167825 */ /* 0x000fcc00078e0216 */
[----:B------:R0:W2:Y:S01]  /*1cd0*/  LDG.E.U16.CONSTANT R22, desc[UR14][R22.64] ;  /* 0x0000000e16167981 */ /* 0x0000a2000c1e9500 */
[----:B------:R-:W-:Y:S01]  /*1ce0*/  ULEA UR6, UR11, UR8, 0x1 ;  /* 0x000000080b067291 */ /* 0x000fe2000f8e08ff */
[C---:B------:R-:W-:Y:S01]  /*1cf0*/  LEA.HI R24, R25.reuse, R25, RZ, 0x1 ;  /* 0x0000001919187211 */ /* 0x040fe200078f08ff */
[----:B------:R-:W-:Y:S03]  /*1d00*/  BSSY.RECONVERGENT B0, `(.L_x_22) ;  /* 0x0000040000007945 */ /* 0x000fe60003800200 */
[----:B------:R-:W-:Y:S02]  /*1d10*/  LOP3.LUT R24, R24, 0xfffffffe, RZ, 0xc0, !PT ;  /* 0xfffffffe18187812 */ /* 0x000fe400078ec0ff */
[----:B------:R-:W-:Y:S01]  /*1d20*/  I2FP.F32.S32 R33, UR6 ;  /* 0x0000000600217c45 */ /* 0x000fe20008201400 */
[----:B------:R-:W-:Y:S02]  /*1d30*/  UIADD3 UR6, UPT, UPT, UR7, UR11, URZ ;  /* 0x0000000b07067290 */ /* 0x000fe4000fffe0ff */
[----:B------:R-:W-:-:S02]  /*1d40*/  IMAD.IADD R24, R25, 0x1, -R24 ;  /* 0x0000000119187824 */ /* 0x000fc400078e0a18 */
[----:B------:R-:W-:Y:S01]  /*1d50*/  FMUL R33, R2, R33 ;  /* 0x0000002102217220 */ /* 0x000fe20000400000 */
[----:B------:R-:W-:Y:S01]  /*1d60*/  VIADD R25, R9, 0x2 ;  /* 0x0000000209197836 */ /* 0x000fe20000000000 */
[----:B------:R-:W-:Y:S01]  /*1d70*/  ISETP.NE.AND P1, PT, RZ, UR6, PT ;  /* 0x00000006ff007c0c */ /* 0x000fe2000bf25270 */
[----:B------:R-:W-:Y:S02]  /*1d80*/  IMAD R24, R24, 0x4, R27 ;  /* 0x0000000418187824 */ /* 0x000fe400078e021b */
[----:B------:R-:W-:Y:S01]  /*1d90*/  FFMA R28, R18, 4, R33 ;  /* 0x40800000121c7823 */ /* 0x000fe20000000021 */
[----:B------:R-:W-:-:S03]  /*1da0*/  LEA.HI R25, R25, R25, RZ, 0x1 ;  /* 0x0000001919197211 */ /* 0x000fc600078f08ff */
[----:B------:R-:W-:Y:S01]  /*1db0*/  FFMA R28, R19, R30, R28 ;  /* 0x0000001e131c7223 */ /* 0x000fe2000000001c */
[----:B------:R-:W1:Y:S01]  /*1dc0*/  LDC R24, c[0x3][R24] ;  /* 0x00c0000018187b82 */ /* 0x000e620000000800 */
[----:B------:R-:W-:Y:S02]  /*1dd0*/  SHF.R.S32.HI R25, RZ, 0x1, R25 ;  /* 0x00000001ff197819 */ /* 0x000fe40000011419 */
[----:B------:R-:W-:Y:S02]  /*1de0*/  FMUL R28, R28, -0.5 ;  /* 0xbf0000001c1c7820 */ /* 0x000fe40000400000 */
[----:B------:R-:W-:Y:S02]  /*1df0*/  VIMNMX R25, PT, PT, R25, UR4, !PT ;  /* 0x0000000419197c48 */ /* 0x000fe4000ffe0100 */
[----:B------:R-:W-:Y:S02]  /*1e00*/  FFMA.SAT R30, R28, 0.0057249800302088260651, R29 ;  /* 0x3bbb989d1c1e7823 */ /* 0x000fe4000000201d */
[----:B------:R-:W-:-:S02]  /*1e10*/  VIMNMX R25, PT, PT, R25, UR9, PT ;  /* 0x0000000919197c48 */ /* 0x000fc4000bfe0100 */
[----:B------:R-:W-:-:S04]  /*1e20*/  FFMA.RM R30, R30, R31, 12582913 ;  /* 0x4b4000011e1e7423 */ /* 0x000fc8000000401f */
[----:B0-----:R-:W-:-:S04]  /*1e30*/  FADD R23, R30, -12583039 ;  /* 0xcb40007f1e177421 */ /* 0x001fc80000000000 */
[----:B------:R-:W-:-:S04]  /*1e40*/  FFMA R23, R28, 1.4426950216293334961, -R23 ;  /* 0x3fb8aa3b1c177823 */ /* 0x000fc80000000817 */
[----:B------:R-:W-:Y:S01]  /*1e50*/  FFMA R28, R28, 1.925963033500011079e-08, R23 ;  /* 0x32a570601c1c7823 */ /* 0x000fe20000000017 */
[----:B------:R-:W-:-:S05]  /*1e60*/  IMAD.SHL.U32 R23, R30, 0x800000, RZ ;  /* 0x008000001e177824 */ /* 0x000fca00078e00ff */
[----:B------:R-:W0:Y:S02]  /*1e70*/  MUFU.EX2 R28, R28 ;  /* 0x0000001c001c7308 */ /* 0x000e240000000800 */
[----:B0-----:R-:W-:Y:S01]  /*1e80*/  FMUL R23, R23, R28 ;  /* 0x0000001c17177220 */ /* 0x001fe20000400000 */
[----:B-1----:R-:W-:-:S04]  /*1e90*/  ISETP.NE.AND P2, PT, R24, RZ, PT ;  /* 0x000000ff1800720c */ /* 0x002fc80003f45270 */
[----:B------:R-:W-:-:S13]  /*1ea0*/  FSETP.NE.AND P0, PT, |R23|, +INF , PT ;  /* 0x7f8000001700780b */ /* 0x000fda0003f05200 */
[----:B------:R-:W-:Y:S02]  /*1eb0*/  @!P0 FSEL R23, RZ, 1, P1 ;  /* 0x3f800000ff178808 */ /* 0x000fe40000800000 */
[----:B--2---:R-:W-:-:S05]  /*1ec0*/  I2FP.F32.U32 R27, R22 ;  /* 0x00000016001b7245 */ /* 0x004fca0000201000 */
[----:B------:R-:W-:Y:S01]  /*1ed0*/  FMUL R22, R27, R8 ;  /* 0x000000081b167220 */ /* 0x000fe20000400000 */
[----:B------:R-:W-:Y:S06]  /*1ee0*/  @!P2 BRA `(.L_x_23) ;  /* 0x000000000060a947 */ /* 0x000fec0003800000 */
        /* <DEDUP_REMOVED lines=14> */
.L_x_24:
        /* <DEDUP_REMOVED lines=10> */
.L_x_23:
        /* <DEDUP_REMOVED lines=9> */
.L_x_25:
[----:B------:R-:W-:Y:S05]  /*2100*/  BSYNC.RECONVERGENT B0 ;  /* 0x0000000000007941 */ /* 0x000fea0003800200 */
.L_x_22:
[----:B------:R-:W-:-:S04]  /*2110*/  UIADD3 UR11, UPT, UPT, UR11, 0x1, URZ ;  /* 0x000000010b0b7890 */ /* 0x000fc8000fffe0ff */
[----:B------:R-:W-:-:S09]  /*2120*/  UISETP.NE.AND UP0, UPT, UR11, 0x3, UPT ;  /* 0x000000030b00788c */ /* 0x000fd2000bf05270 */
[----:B------:R-:W-:Y:S05]  /*2130*/  BRA.U UP0, `(.L_x_26) ;  /* 0xffffffe500ec7547 */ /* 0x000fea000b83ffff */
[----:B----4-:R-:W-:Y:S04]  /*2140*/  STG.E desc[UR14][R14.64], R3 ;  /* 0x000000030e007986 */ /* 0x010fe8000c10190e */
[----:B------:R-:W-:Y:S04]  /*2150*/  STG.E desc[UR14][R14.64+0x4], R35 ;  /* 0x000004230e007986 */ /* 0x000fe8000c10190e */
[----:B------:R-:W-:Y:S04]  /*2160*/  STG.E desc[UR14][R14.64+0x8], R5 ;  /* 0x000008050e007986 */ /* 0x000fe8000c10190e */
[----:B------:R-:W-:Y:S04]  /*2170*/  STG.E desc[UR14][R16.64], R6 ;  /* 0x0000000610007986 */ /* 0x000fe8000c10190e */
[----:B------:R-:W-:Y:S04]  /*2180*/  STG.E desc[UR14][R16.64+0x4], R4 ;  /* 0x0000040410007986 */ /* 0x000fe8000c10190e */
[----:B------:R-:W-:Y:S01]  /*2190*/  STG.E desc[UR14][R16.64+0x8], R7 ;  /* 0x0000080710007986 */ /* 0x000fe2000c10190e */
[----:B------:R-:W-:Y:S05]  /*21a0*/  EXIT ;  /* 0x000000000000794d */ /* 0x000fea0003800000 */
        .weak           $__internal_0_$__cuda_sm20_rcp_rn_f32_slowpath
        .type           $__internal_0_$__cuda_sm20_rcp_rn_f32_slowpath,@function
        .size           $__internal_0_$__cuda_sm20_rcp_rn_f32_slowpath,($__internal_1_$__cuda_sm3x_div_rn_noftz_f32_slowpath - $__internal_0_$__cuda_sm20_rcp_rn_f32_slowpath)
$__internal_0_$__cuda_sm20_rcp_rn_f32_slowpath:
[----:B------:R-:W0:Y:S02]  /*21b0*/  LDC R8, c[0x0][0x3b0] ;  /* 0x0000ec00ff087b82 */ /* 0x000e240000000800 */
[----:B0-----:R-:W-:-:S05]  /*21c0*/  IMAD.SHL.U32 R13, R8, 0x2, RZ ;  /* 0x00000002080d7824 */ /* 0x001fca00078e00ff */
[----:B------:R-:W-:-:S04]  /*21d0*/  SHF.R.U32.HI R11, RZ, 0x18, R13 ;  /* 0x00000018ff0b7819 */ /* 0x000fc8000001160d */
[----:B------:R-:W-:-:S13]  /*21e0*/  ISETP.NE.U32.AND P0, PT, R11, RZ, PT ;  /* 0x000000ff0b00720c */ /* 0x000fda0003f05070 */
[----:B------:R-:W-:Y:S05]  /*21f0*/  @P0 BRA `(.L_x_27) ;  /* 0x0000000000280947 */ /* 0x000fea0003800000 */
[----:B------:R-:W-:-:S13]  /*2200*/  ISETP.NE.AND P0, PT, R13, RZ, PT ;  /* 0x000000ff0d00720c */ /* 0x000fda0003f05270 */
[----:B------:R2:W3:Y:S01]  /*2210*/  @!P0 MUFU.RCP R11, R8 ;  /* 0x00000008000b8308 */ /* 0x0004e20000001000 */
[----:B------:R-:W-:Y:S05]  /*2220*/  @!P0 BRA `(.L_x_28) ;  /* 0x0000000000a48947 */ /* 0x000fea0003800000 */
[----:B------:R-:W-:-:S04]  /*2230*/  FFMA R13, R8, 1.84467440737095516160e+19, RZ ;  /* 0x5f800000080d7823 */ /* 0x000fc800000000ff */
[----:B--2---:R-:W3:Y:S02]  /*2240*/  MUFU.RCP R8, R13 ;  /* 0x0000000d00087308 */ /* 0x004ee40000001000 */
[----:B---3--:R-:W-:-:S04]  /*2250*/  FFMA R11, R13, R8, -1 ;  /* 0xbf8000000d0b7423 */ /* 0x008fc80000000008 */
[----:B------:R-:W-:-:S04]  /*2260*/  FADD.FTZ R11, -R11, -RZ ;  /* 0x800000ff0b0b7221 */ /* 0x000fc80000010100 */
[----:B------:R-:W-:-:S04]  /*2270*/  FFMA R8, R8, R11, R8 ;  /* 0x0000000b08087223 */ /* 0x000fc80000000008 */
[----:B------:R-:W-:Y:S01]  /*2280*/  FFMA R11, R8, 1.84467440737095516160e+19, RZ ;  /* 0x5f800000080b7823 */ /* 0x000fe200000000ff */
[----:B------:R-:W-:Y:S06]  /*2290*/  BRA `(.L_x_28) ;  /* 0x0000000000887947 */ /* 0x000fec0003800000 */
.L_x_27:
[----:B------:R-:W-:-:S05]  /*22a0*/  VIADD R13, R11, 0xffffff03 ;  /* 0xffffff030b0d7836 */ /* 0x000fca0000000000 */
[----:B------:R-:W-:-:S13]  /*22b0*/  ISETP.GT.U32.AND P0, PT, R13, 0x1, PT ;  /* 0x000000010d00780c */ /* 0x000fda0003f04070 */
[----:B------:R-:W-:Y:S05]  /*22c0*/  @P0 BRA `(.L_x_29) ;  /* 0x0000000000780947 */ /* 0x000fea0003800000 */
[----:B------:R-:W-:Y:S01]  /*22d0*/  LOP3.LUT R21, R8, 0x7fffff, RZ, 0xc0, !PT ;  /* 0x007fffff08157812 */ /* 0x000fe200078ec0ff */
[----:B------:R-:W-:Y:S02]  /*22e0*/  IMAD.MOV.U32 R26, RZ, RZ, 0x3 ;  /* 0x00000003ff1a7424 */ /* 0x000fe400078e00ff */
[----:B------:R-:W-:Y:S01]  /*22f0*/  VIADD R11, R11, 0xffffff04 ;  /* 0xffffff040b0b7836 */ /* 0x000fe20000000000 */
[----:B------:R-:W-:Y:S02]  /*2300*/  LOP3.LUT R21, R21, 0x3f800000, RZ, 0xfc, !PT ;  /* 0x3f80000015157812 */ /* 0x000fe400078efcff */
[----:B------:R-:W-:Y:S02]  /*2310*/  SHF.L.U32 R25, R26, R13, RZ ;  /* 0x0000000d1a197219 */ /* 0x000fe400000006ff */
[----:B------:R-:W0:Y:S02]  /*2320*/  MUFU.RCP R22, R21 ;  /* 0x0000001500167308 */ /* 0x000e240000001000 */
[----:B0-----:R-:W-:-:S04]  /*2330*/  FFMA R23, R21, R22, -1 ;  /* 0xbf80000015177423 */ /* 0x001fc80000000016 */
[----:B------:R-:W-:-:S04]  /*2340*/  FADD.FTZ R23, -R23, -RZ ;  /* 0x800000ff17177221 */ /* 0x000fc80000010100 */
[CCC-:B------:R-:W-:Y:S01]  /*2350*/  FFMA.RM R24, R22.reuse, R23.reuse, R22.reuse ;  /* 0x0000001716187223 */ /* 0x1c0fe20000004016 */
[----:B------:R-:W-:-:S04]  /*2360*/  FFMA.RP R23, R22, R23, R22 ;  /* 0x0000001716177223 */ /* 0x000fc80000008016 */
[C---:B------:R-:W-:Y:S02]  /*2370*/  LOP3.LUT R22, R24.reuse, 0x7fffff, RZ, 0xc0, !PT ;  /* 0x007fffff18167812 */ /* 0x040fe400078ec0ff */
[----:B------:R-:W-:Y:S02]  /*2380*/  FSETP.NEU.FTZ.AND P0, PT, R24, R23, PT ;  /* 0x000000171800720b */ /* 0x000fe40003f1d000 */
[----:B------:R-:W-:Y:S02]  /*2390*/  LOP3.LUT R22, R22, 0x800000, RZ, 0xfc, !PT ;  /* 0x0080000016167812 */ /* 0x000fe400078efcff */
[----:B------:R-:W-:Y:S02]  /*23a0*/  SEL R23, RZ, 0xffffffff, !P0 ;  /* 0xffffffffff177807 */ /* 0x000fe40004000000 */
[----:B------:R-:W-:Y:S02]  /*23b0*/  LOP3.LUT R24, R25, R22, RZ, 0xc0, !PT ;  /* 0x0000001619187212 */ /* 0x000fe400078ec0ff */
[----:B------:R-:W-:Y:S01]  /*23c0*/  SHF.R.U32.HI R11, RZ, R11, R22 ;  /* 0x0000000bff0b7219 */ /* 0x000fe20000011616 */
[----:B------:R-:W-:Y:S01]  /*23d0*/  IMAD.MOV R23, RZ, RZ, -R23 ;  /* 0x000000ffff177224 */ /* 0x000fe200078e0a17 */
[----:B------:R-:W-:-:S04]  /*23e0*/  SHF.R.U32.HI R24, RZ, R13, R24 ;  /* 0x0000000dff187219 */ /* 0x000fc80000011618 */
[----:B------:R-:W-:Y:S02]  /*23f0*/  LOP3.LUT P1, RZ, R23, R13, R22, 0xf8, !PT ;  /* 0x0000000d17ff7212 */ /* 0x000fe4000782f816 */
[C---:B------:R-:W-:Y:S02]  /*2400*/  LOP3.LUT P0, RZ, R24.reuse, 0x1, RZ, 0xc0, !PT ;  /* 0x0000000118ff7812 */ /* 0x040fe4000780c0ff */
[----:B------:R-:W-:-:S04]  /*2410*/  LOP3.LUT P2, RZ, R24, 0x2, RZ, 0xc0, !PT ;  /* 0x0000000218ff7812 */ /* 0x000fc8000784c0ff */
[----:B------:R-:W-:Y:S02]  /*2420*/  PLOP3.LUT P0, PT, P0, P1, P2, 0xe0, 0x0 ;  /* 0x000000000000781c */ /* 0x000fe40000703c20 */
[----:B------:R-:W-:Y:S02]  /*2430*/  LOP3.LUT P1, RZ, R8, 0x7fffff, RZ, 0xc0, !PT ;  /* 0x007fffff08ff7812 */ /* 0x000fe4000782c0ff */
[----:B------:R-:W-:-:S05]  /*2440*/  SEL R13, RZ, 0x1, !P0 ;  /* 0x00000001ff0d7807 */ /* 0x000fca0004000000 */
[----:B------:R-:W-:-:S05]  /*2450*/  IMAD.MOV R13, RZ, RZ, -R13 ;  /* 0x000000ffff0d7224 */ /* 0x000fca00078e0a0d */
[----:B------:R-:W-:-:S13]  /*2460*/  ISETP.GE.AND P0, PT, R13, RZ, PT ;  /* 0x000000ff0d00720c */ /* 0x000fda0003f06270 */
[----:B------:R-:W-:-:S04]  /*2470*/  @!P0 VIADD R11, R11, 0x1 ;  /* 0x000000010b0b8836 */ /* 0x000fc80000000000 */
[----:B------:R-:W-:-:S05]  /*2480*/  @!P1 IMAD.SHL.U32 R11, R11, 0x2, RZ ;  /* 0x000000020b0b9824 */ /* 0x000fca00078e00ff */
[----:B------:R-:W-:Y:S01]  /*2490*/  LOP3.LUT R11, R11, 0x80000000, R8, 0xf8, !PT ;  /* 0x800000000b0b7812 */ /* 0x000fe200078ef808 */
[----:B------:R-:W-:Y:S06]  /*24a0*/  BRA `(.L_x_28) ;  /* 0x0000000000047947 */ /* 0x000fec0003800000 */
.L_x_29:
[----:B------:R0:W1:Y:S02]  /*24b0*/  MUFU.RCP R11, R8 ;  /* 0x00000008000b7308 */ /* 0x0000640000001000 */
.L_x_28:
[----:B------:R-:W-:-:S04]  /*24c0*/  IMAD.MOV.U32 R21, RZ, RZ, 0x0 ;  /* 0x00000000ff157424 */ /* 0x000fc800078e00ff */
[----:B0123--:R-:W-:Y:S05]  /*24d0*/  RET.REL.NODEC R20 `(accumulateImagesSuperRes) ;  /* 0xffffffd814c87950 */ /* 0x00ffea0003c3ffff */
        .weak           $__internal_1_$__cuda_sm3x_div_rn_noftz_f32_slowpath
        .type           $__internal_1_$__cuda_sm3x_div_rn_noftz_f32_slowpath,@function
        .size           $__internal_1_$__cuda_sm3x_div_rn_noftz_f32_slowpath,(.L_x_104 - $__internal_1_$__cuda_sm3x_div_rn_noftz_f32_slowpath)
$__internal_1_$__cuda_sm3x_div_rn_noftz_f32_slowpath:
[----:B------:R-:W-:Y:S01]  /*24e0*/  SHF.R.U32.HI R6, RZ, 0x17, R3 ;  /* 0x00000017ff067819 */ /* 0x000fe20000011603 */
[----:B------:R-:W-:Y:S01]  /*24f0*/  BSSY.RECONVERGENT B1, `(.L_x_30) ;  /* 0x0000064000017945 */ /* 0x000fe20003800200 */
[----:B------:R-:W-:Y:S02]  /*2500*/  SHF.R.U32.HI R5, RZ, 0x17, R2 ;  /* 0x00000017ff057819 */ /* 0x000fe40000011602 */
[----:B------:R-:W-:Y:S02]  /*2510*/  LOP3.LUT R12, R6, 0xff, RZ, 0xc0, !PT ;  /* 0x000000ff060c7812 */ /* 0x000fe400078ec0ff */
[----:B------:R-:W-:-:S03]  /*2520*/  LOP3.LUT R8, R5, 0xff, RZ, 0xc0, !PT ;  /* 0x000000ff05087812 */ /* 0x000fc600078ec0ff */
[----:B------:R-:W-:Y:S02]  /*2530*/  VIADD R7, R12, 0xffffffff ;  /* 0xffffffff0c077836 */ /* 0x000fe40000000000 */
[----:B------:R-:W-:-:S03]  /*2540*/  VIADD R6, R8, 0xffffffff ;  /* 0xffffffff08067836 */ /* 0x000fc60000000000 */
[----:B------:R-:W-:-:S04]  /*2550*/  ISETP.GT.U32.AND P0, PT, R7, 0xfd, PT ;  /* 0x000000fd0700780c */ /* 0x000fc80003f04070 */
[----:B------:R-:W-:-:S13]  /*2560*/  ISETP.GT.U32.OR P0, PT, R6, 0xfd, P0 ;  /* 0x000000fd0600780c */ /* 0x000fda0000704470 */
[----:B------:R-:W-:Y:S01]  /*2570*/  @!P0 IMAD.MOV.U32 R5, RZ, RZ, RZ ;  /* 0x000000ffff058224 */ /* 0x000fe200078e00ff */
[----:B------:R-:W-:Y:S06]  /*2580*/  @!P0 BRA `(.L_x_31) ;  /* 0x00000000005c8947 */ /* 0x000fec0003800000 */
[----:B------:R-:W-:Y:S02]  /*2590*/  FSETP.GTU.FTZ.AND P0, PT, |R2|, +INF , PT ;  /* 0x7f8000000200780b */ /* 0x000fe40003f1c200 */
[----:B------:R-:W-:-:S04]  /*25a0*/  FSETP.GTU.FTZ.AND P1, PT, |R3|, +INF , PT ;  /* 0x7f8000000300780b */ /* 0x000fc80003f3c200 */
[----:B------:R-:W-:-:S13]  /*25b0*/  PLOP3.LUT P0, PT, P0, P1, PT, 0xf8, 0x8f ;  /* 0x00000000008f781c */ /* 0x000fda0000703f70 */
[----:B------:R-:W-:Y:S05]  /*25c0*/  @P0 BRA `(.L_x_32) ;  /* 0x0000000400540947 */ /* 0x000fea0003800000 */
[----:B------:R-:W-:-:S13]  /*25d0*/  LOP3.LUT P0, RZ, R3, 0x7fffffff, R2, 0xc8, !PT ;  /* 0x7fffffff03ff7812 */ /* 0x000fda000780c802 */
[----:B------:R-:W-:Y:S05]  /*25e0*/  @!P0 BRA `(.L_x_33) ;  /* 0x0000000400448947 */ /* 0x000fea0003800000 */
[C---:B------:R-:W-:Y:S02]  /*25f0*/  FSETP.NEU.FTZ.AND P1, PT, |R2|.reuse, +INF , PT ;  /* 0x7f8000000200780b */ /* 0x040fe40003f3d200 */
[----:B------:R-:W-:Y:S02]  /*2600*/  FSETP.NEU.FTZ.AND P2, PT, |R3|, +INF , PT ;  /* 0x7f8000000300780b */ /* 0x000fe40003f5d200 */
[----:B------:R-:W-:-:S11]  /*2610*/  FSETP.NEU.FTZ.AND P0, PT, |R2|, +INF , PT ;  /* 0x7f8000000200780b */ /* 0x000fd60003f1d200 */
[----:B------:R-:W-:Y:S05]  /*2620*/  @!P2 BRA !P1, `(.L_x_33) ;  /* 0x000000040034a947 */ /* 0x000fea0004800000 */
[----:B------:R-:W-:-:S04]  /*2630*/  LOP3.LUT P1, RZ, R2, 0x7fffffff, RZ, 0xc0, !PT ;  /* 0x7fffffff02ff7812 */ /* 0x000fc8000782c0ff */
[----:B------:R-:W-:-:S13]  /*2640*/  PLOP3.LUT P1, PT, P2, P1, PT, 0x2f, 0xf2 ;  /* 0x0000000000f2781c */ /* 0x000fda0001722577 */
[----:B------:R-:W-:Y:S05]  /*2650*/  @P1 BRA `(.L_x_34) ;  /* 0x0000000400201947 */ /* 0x000fea0003800000 */
[----:B------:R-:W-:-:S04]  /*2660*/  LOP3.LUT P1, RZ, R3, 0x7fffffff, RZ, 0xc0, !PT ;  /* 0x7fffffff03ff7812 */ /* 0x000fc8000782c0ff */
[----:B------:R-:W-:-:S13]  /*2670*/  PLOP3.LUT P0, PT, P0, P1, PT, 0x2f, 0xf2 ;  /* 0x0000000000f2781c */ /* 0x000fda0000702577 */
[----:B------:R-:W-:Y:S05]  /*2680*/  @P0 BRA `(.L_x_35) ;  /* 0x0000000400080947 */ /* 0x000fea0003800000 */
[----:B------:R-:W-:Y:S02]  /*2690*/  ISETP.GE.AND P0, PT, R6, RZ, PT ;  /* 0x000000ff0600720c */ /* 0x000fe40003f06270 */
[----:B------:R-:W-:-:S11]  /*26a0*/  ISETP.GE.AND P1, PT, R7, RZ, PT ;  /* 0x000000ff0700720c */ /* 0x000fd60003f26270 */
[----:B------:R-:W-:Y:S02]  /*26b0*/  @P0 IMAD.MOV.U32 R5, RZ, RZ, RZ ;  /* 0x000000ffff050224 */ /* 0x000fe400078e00ff */
[----:B------:R-:W-:Y:S01]  /*26c0*/  @!P0 FFMA R2, R2, 1.84467440737095516160e+19, RZ ;  /* 0x5f80000002028823 */ /* 0x000fe200000000ff */
[----:B------:R-:W-:Y:S02]  /*26d0*/  @!P0 IMAD.MOV.U32 R5, RZ, RZ, -0x40 ;  /* 0xffffffc0ff058424 */ /* 0x000fe400078e00ff */
[----:B------:R-:W-:Y:S02]  /*26e0*/  @!P1 FFMA R3, R3, 1.84467440737095516160e+19, RZ ;  /* 0x5f80000003039823 */ /* 0x000fe400000000ff */
[----:B------:R-:W-:-:S07]  /*26f0*/  @!P1 VIADD R5, R5, 0x40 ;  /* 0x0000004005059836 */ /* 0x000fce0000000000 */
.L_x_31:
[----:B------:R-:W-:Y:S01]  /*2700*/  LEA R6, R12, 0xc0800000, 0x17 ;  /* 0xc08000000c067811 */ /* 0x000fe200078eb8ff */
[----:B------:R-:W-:Y:S04]  /*2710*/  BSSY.RECONVERGENT B2, `(.L_x_36) ;  /* 0x0000038000027945 */ /* 0x000fe80003800200 */
[----:B------:R-:W-:Y:S02]  /*2720*/  IMAD.IADD R6, R3, 0x1, -R6 ;  /* 0x0000000103067824 */ /* 0x000fe400078e0a06 */
[----:B------:R-:W-:Y:S02]  /*2730*/  VIADD R3, R8, 0xffffff81 ;  /* 0xffffff8108037836 */ /* 0x000fe40000000000 */
[----:B------:R0:W1:Y:S01]  /*2740*/  MUFU.RCP R7, R6 ;  /* 0x0000000600077308 */ /* 0x0000620000001000 */
[----:B------:R-:W-:Y:S01]  /*2750*/  FADD.FTZ R11, -R6, -RZ ;  /* 0x800000ff060b7221 */ /* 0x000fe20000010100 */
[C---:B------:R-:W-:Y:S01]  /*2760*/  IMAD R2, R3.reuse, -0x800000, R2 ;  /* 0xff80000003027824 */ /* 0x040fe200078e0202 */
[----:B0-----:R-:W-:-:S05]  /*2770*/  IADD3 R6, PT, PT, R3, 0x7f, -R12 ;  /* 0x0000007f03067810 */ /* 0x001fca0007ffe80c */
[----:B------:R-:W-:Y:S02]  /*2780*/  IMAD.IADD R6, R6, 0x1, R5 ;  /* 0x0000000106067824 */ /* 0x000fe400078e0205 */
[----:B-1----:R-:W-:-:S04]  /*2790*/  FFMA R8, R7, R11, 1 ;  /* 0x3f80000007087423 */ /* 0x002fc8000000000b */
[----:B------:R-:W-:-:S04]  /*27a0*/  FFMA R18, R7, R8, R7 ;  /* 0x0000000807127223 */ /* 0x000fc80000000007 */
[----:B------:R-:W-:-:S04]  /*27b0*/  FFMA R7, R2, R18, RZ ;  /* 0x0000001202077223 */ /* 0x000fc800000000ff */
[----:B------:R-:W-:-:S04]  /*27c0*/  FFMA R8, R11, R7, R2 ;  /* 0x000000070b087223 */ /* 0x000fc80000000002 */
[----:B------:R-:W-:-:S04]  /*27d0*/  FFMA R7, R18, R8, R7 ;  /* 0x0000000812077223 */ /* 0x000fc80000000007 */
[----:B------:R-:W-:-:S04]  /*27e0*/  FFMA R8, R11, R7, R2 ;  /* 0x000000070b087223 */ /* 0x000fc80000000002 */
[----:B------:R-:W-:-:S05]  /*27f0*/  FFMA R11, R18, R8, R7 ;  /* 0x00000008120b7223 */ /* 0x000fca0000000007 */
[----:B------:R-:W-:-:S04]  /*2800*/  SHF.R.U32.HI R2, RZ, 0x17, R11 ;  /* 0x00000017ff027819 */ /* 0x000fc8000001160b */
[----:B------:R-:W-:-:S05]  /*2810*/  LOP3.LUT R2, R2, 0xff, RZ, 0xc0, !PT ;  /* 0x000000ff02027812 */ /* 0x000fca00078ec0ff */
[----:B------:R-:W-:-:S04]  /*2820*/  IMAD.IADD R12, R2, 0x1, R6 ;  /* 0x00000001020c7824 */ /* 0x000fc800078e0206 */
[----:B------:R-:W-:-:S05]  /*2830*/  VIADD R2, R12, 0xffffffff ;  /* 0xffffffff0c027836 */ /* 0x000fca0000000000 */
[----:B------:R-:W-:-:S13]  /*2840*/  ISETP.GE.U32.AND P0, PT, R2, 0xfe, PT ;  /* 0x000000fe0200780c */ /* 0x000fda0003f06070 */
[----:B------:R-:W-:Y:S05]  /*2850*/  @!P0 BRA `(.L_x_37) ;  /* 0x0000000000888947 */ /* 0x000fea0003800000 */
[----:B------:R-:W-:-:S13]  /*2860*/  ISETP.GT.AND P0, PT, R12, 0xfe, PT ;  /* 0x000000fe0c00780c */ /* 0x000fda0003f04270 */
[----:B------:R-:W-:Y:S05]  /*2870*/  @P0 BRA `(.L_x_38) ;  /* 0x0000000000740947 */ /* 0x000fea0003800000 */
[----:B------:R-:W-:Y:S01]  /*2880*/  ISETP.GE.AND P0, PT, R12, 0x1, PT ;  /* 0x000000010c00780c */ /* 0x000fe20003f06270 */
[----:B------:R-:W-:-:S12]  /*2890*/  IMAD.MOV.U32 R2, RZ, RZ, R11 ;  /* 0x000000ffff027224 */ /* 0x000fd800078e000b */
[----:B------:R-:W-:Y:S05]  /*28a0*/  @P0 BRA `(.L_x_39) ;  /* 0x0000000000780947 */ /* 0x000fea0003800000 */
[----:B------:R-:W-:Y:S02]  /*28b0*/  ISETP.GE.AND P0, PT, R12, -0x18, PT ;  /* 0xffffffe80c00780c */ /* 0x000fe40003f06270 */
[----:B------:R-:W-:-:S05]  /*28c0*/  LOP3.LUT R20, R11, 0x80000000, RZ, 0xc0, !PT ;  /* 0x800000000b147812 */ /* 0x000fca00078ec0ff */
[----:B------:R-:W-:-:S06]  /*28d0*/  IMAD.MOV.U32 R2, RZ, RZ, R20 ;  /* 0x000000ffff027224 */ /* 0x000fcc00078e0014 */
[----:B------:R-:W-:Y:S05]  /*28e0*/  @!P0 BRA `(.L_x_39) ;  /* 0x0000000000688947 */ /* 0x000fea0003800000 */
[-CC-:B------:R-:W-:Y:S01]  /*28f0*/  FFMA.RZ R2, R18, R8.reuse, R7.reuse ;  /* 0x0000000812027223 */ /* 0x180fe2000000c007 */
[----:B------:R-:W-:Y:S02]  /*2900*/  VIADD R6, R12, 0x20 ;  /* 0x000000200c067836 */ /* 0x000fe40000000000 */
[-CC-:B------:R-:W-:Y:S01]  /*2910*/  FFMA.RM R3, R18, R8.reuse, R7.reuse ;  /* 0x0000000812037223 */ /* 0x180fe20000004007 */
[----:B------:R-:W-:Y:S02]  /*2920*/  ISETP.NE.AND P2, PT, R12, RZ, PT ;  /* 0x000000ff0c00720c */ /* 0x000fe40003f45270 */
[----:B------:R-:W-:Y:S01]  /*2930*/  LOP3.LUT R5, R2, 0x7fffff, RZ, 0xc0, !PT ;  /* 0x007fffff02057812 */ /* 0x000fe200078ec0ff */
[----:B------:R-:W-:Y:S01]  /*2940*/  FFMA.RP R2, R18, R8, R7 ;  /* 0x0000000812027223 */ /* 0x000fe20000008007 */
[----:B------:R-:W-:Y:S01]  /*2950*/  IMAD.MOV R7, RZ, RZ, -R12 ;  /* 0x000000ffff077224 */ /* 0x000fe200078e0a0c */
[----:B------:R-:W-:Y:S02]  /*2960*/  ISETP.NE.AND P1, PT, R12, RZ, PT ;  /* 0x000000ff0c00720c */ /* 0x000fe40003f25270 */
[----:B------:R-:W-:-:S02]  /*2970*/  LOP3.LUT R5, R5, 0x800000, RZ, 0xfc, !PT ;  /* 0x0080000005057812 */ /* 0x000fc400078efcff */
[----:B------:R-:W-:Y:S02]  /*2980*/  FSETP.NEU.FTZ.AND P0, PT, R2, R3, PT ;  /* 0x000000030200720b */ /* 0x000fe40003f1d000 */
[----:B------:R-:W-:Y:S02]  /*2990*/  SHF.L.U32 R6, R5, R6, RZ ;  /* 0x0000000605067219 */ /* 0x000fe400000006ff */
[----:B------:R-:W-:Y:S02]  /*29a0*/  SEL R2, R7, RZ, P2 ;  /* 0x000000ff07027207 */ /* 0x000fe40001000000 */
[----:B------:R-:W-:Y:S02]  /*29b0*/  ISETP.NE.AND P1, PT, R6, RZ, P1 ;  /* 0x000000ff0600720c */ /* 0x000fe40000f25270 */
[----:B------:R-:W-:Y:S02]  /*29c0*/  SHF.R.U32.HI R2, RZ, R2, R5 ;  /* 0x00000002ff027219 */ /* 0x000fe40000011605 */
[----:B------:R-:W-:-:S02]  /*29d0*/  PLOP3.LUT P0, PT, P0, P1, PT, 0xf8, 0x8f ;  /* 0x00000000008f781c */ /* 0x000fc40000703f70 */
[----:B------:R-:W-:Y:S02]  /*29e0*/  SHF.R.U32.HI R6, RZ, 0x1, R2 ;  /* 0x00000001ff067819 */ /* 0x000fe40000011602 */
[----:B------:R-:W-:-:S04]  /*29f0*/  SEL R3, RZ, 0x1, !P0 ;  /* 0x00000001ff037807 */ /* 0x000fc80004000000 */
[----:B------:R-:W-:-:S04]  /*2a00*/  LOP3.LUT R3, R3, 0x1, R6, 0xf8, !PT ;  /* 0x0000000103037812 */ /* 0x000fc800078ef806 */
[----:B------:R-:W-:-:S05]  /*2a10*/  LOP3.LUT R3, R3, R2, RZ, 0xc0, !PT ;  /* 0x0000000203037212 */ /* 0x000fca00078ec0ff */
[----:B------:R-:W-:-:S05]  /*2a20*/  IMAD.IADD R3, R6, 0x1, R3 ;  /* 0x0000000106037824 */ /* 0x000fca00078e0203 */
[----:B------:R-:W-:Y:S01]  /*2a30*/  LOP3.LUT R2, R3, R20, RZ, 0xfc, !PT ;  /* 0x0000001403027212 */ /* 0x000fe200078efcff */
[----:B------:R-:W-:Y:S06]  /*2a40*/  BRA `(.L_x_39) ;  /* 0x0000000000107947 */ /* 0x000fec0003800000 */
.L_x_38:
[----:B------:R-:W-:-:S04]  /*2a50*/  LOP3.LUT R2, R11, 0x80000000, RZ, 0xc0, !PT ;  /* 0x800000000b027812 */ /* 0x000fc800078ec0ff */
[----:B------:R-:W-:Y:S01]  /*2a60*/  LOP3.LUT R2, R2, 0x7f800000, RZ, 0xfc, !PT ;  /* 0x7f80000002027812 */ /* 0x000fe200078efcff */
[----:B------:R-:W-:Y:S06]  /*2a70*/  BRA `(.L_x_39) ;  /* 0x0000000000047947 */ /* 0x000fec0003800000 */
.L_x_37:
[----:B------:R-:W-:-:S07]  /*2a80*/  IMAD R2, R6, 0x800000, R11 ;  /* 0x0080000006027824 */ /* 0x000fce00078e020b */
.L_x_39:
[----:B------:R-:W-:Y:S05]  /*2a90*/  BSYNC.RECONVERGENT B2 ;  /* 0x0000000000027941 */ /* 0x000fea0003800200 */
.L_x_36:
[----:B------:R-:W-:Y:S05]  /*2aa0*/  BRA `(.L_x_40) ;  /* 0x0000000000207947 */ /* 0x000fea0003800000 */
.L_x_35:
[----:B------:R-:W-:-:S04]  /*2ab0*/  LOP3.LUT R2, R3, 0x80000000, R2, 0x48, !PT ;  /* 0x8000000003027812 */ /* 0x000fc800078e4802 */
[----:B------:R-:W-:Y:S01]  /*2ac0*/  LOP3.LUT R2, R2, 0x7f800000, RZ, 0xfc, !PT ;  /* 0x7f80000002027812 */ /* 0x000fe200078efcff */
[----:B------:R-:W-:Y:S06]  /*2ad0*/  BRA `(.L_x_40) ;  /* 0x0000000000147947 */ /* 0x000fec0003800000 */
.L_x_34:
[----:B------:R-:W-:Y:S01]  /*2ae0*/  LOP3.LUT R2, R3, 0x80000000, R2, 0x48, !PT ;  /* 0x8000000003027812 */ /* 0x000fe200078e4802 */
[----:B------:R-:W-:Y:S06]  /*2af0*/  BRA `(.L_x_40) ;  /* 0x00000000000c7947 */ /* 0x000fec0003800000 */
.L_x_33:
[----:B------:R-:W0:Y:S01]  /*2b00*/  MUFU.RSQ R2, -QNAN ;  /* 0xffc0000000027908 */ /* 0x000e220000001400 */
[----:B------:R-:W-:Y:S05]  /*2b10*/  BRA `(.L_x_40) ;  /* 0x0000000000047947 */ /* 0x000fea0003800000 */
.L_x_32:
[----:B------:R-:W-:-:S07]  /*2b20*/  FADD.FTZ R2, R2, R3 ;  /* 0x0000000302027221 */ /* 0x000fce0000010000 */
.L_x_40:
[----:B------:R-:W-:Y:S05]  /*2b30*/  BSYNC.RECONVERGENT B1 ;  /* 0x0000000000017941 */ /* 0x000fea0003800200 */
.L_x_30:
[----:B------:R-:W-:-:S04]  /*2b40*/  IMAD.MOV.U32 R5, RZ, RZ, 0x0 ;  /* 0x00000000ff057424 */ /* 0x000fc800078e00ff */
[----:B0-----:R-:W-:Y:S05]  /*2b50*/  RET.REL.NODEC R4 `(accumulateImagesSuperRes) ;  /* 0xffffffd404287950 */ /* 0x001fea0003c3ffff */
.L_x_41:
[----:B------:R-:W-:-:S00]  /*2b60*/  BRA `(.L_x_41) ;  /* 0xfffffffc00fc7947 */ /* 0x000fc0000383ffff */
[----:B------:R-:W-:-:S00]  /*2b70*/  NOP ;  /* 0x0000000000007918 */ /* 0x000fc00000000000 */
        /* <DEDUP_REMOVED lines=8> */
.L_x_104:


//--------------------- .text.accumulateImages    --------------------------
	.section	.text.accumulateImages,"ax",@progbits
	.align	128
        .global         accumulateImages
        .type           accumulateImages,@function
        .size           accumulateImages,(.L_x_105 - accumulateImages)
        .other          accumulateImages,@"STO_CUDA_ENTRY STV_DEFAULT"
accumulateImages:
.text.accumulateImages:
        /* <DEDUP_REMOVED lines=10> */
[----:B---3--:R-:W-:Y:S02]  /*00a0*/  UIADD3 UR5, UPT, UPT, UR6, -0x1, URZ ;  /* 0xffffffff06057890 */ /* 0x008fe4000fffe0ff */
[----:B----4-:R-:W-:Y:S02]  /*00b0*/  UIADD3 UR6, UPT, UPT, UR7, -0x1, URZ ;  /* 0xffffffff07067890 */ /* 0x010fe4000fffe0ff */
[----:B--2---:R-:W-:Y:S02]  /*00c0*/  VIADD R2, R24, UR4 ;  /* 0x0000000418027c36 */ /* 0x004fe40008000000 */
[----:B0-----:R-:W-:-:S05]  /*00d0*/  IMAD R0, R0, UR8, R3 ;  /* 0x0000000800007c24 */ /* 0x001fca000f8e0203 */
[----:B------:R-:W-:-:S04]  /*00e0*/  ISETP.NE.AND P0, PT, R0, RZ, PT ;  /* 0x000000ff0000720c */ /* 0x000fc80003f05270 */
[----:B------:R-:W-:-:S04]  /*00f0*/  ISETP.LT.OR P0, PT, R2, 0x1, !P0 ;  /* 0x000000010200780c */ /* 0x000fc80004701670 */
[----:B------:R-:W-:-:S04]  /*0100*/  ISETP.GE.OR P0, PT, R2, UR5, P0 ;  /* 0x0000000502007c0c */ /* 0x000fc80008706670 */
[----:B------:R-:W-:-:S13]  /*0110*/  ISETP.GE.OR P0, PT, R0, UR6, P0 ;  /* 0x0000000600007c0c */ /* 0x000fda0008706670 */
[----:B------:R-:W-:Y:S05]  /*0120*/  @P0 EXIT ;  /* 0x000000000000094d */ /* 0x000fea0003800000 */
[----:B------:R-:W0:Y:S01]  /*0130*/  LDCU UR7, c[0x0][0x3c4] ;  /* 0x00007880ff0777ac */ /* 0x000e220008000800 */
[----:B------:R-:W1:Y:S01]  /*0140*/  LDC R20, c[0x0][0x3b0] ;  /* 0x0000ec00ff147b82 */ /* 0x000e620000000800 */
[----:B------:R-:W2:Y:S01]  /*0150*/  LDCU.128 UR16, c[0x0][0x3a0] ;  /* 0x00007400ff1077ac */ /* 0x000ea20008000c00 */
[----:B------:R-:W3:Y:S01]  /*0160*/  LDCU.64 UR12, c[0x0][0x358] ;  /* 0x00006b00ff0c77ac */ /* 0x000ee20008000a00 */
[----:B------:R-:W4:Y:S01]  /*0170*/  LDCU.64 UR8, c[0x0][0x388] ;  /* 0x00007100ff0877ac */ /* 0x000f220008000a00 */
[----:B------:R-:W4:Y:S01]  /*0180*/  LDCU.64 UR10, c[0x0][0x390] ;  /* 0x00007200ff0a77ac */ /* 0x000f220008000a00 */
[----:B0-----:R-:W-:Y:S01]  /*0190*/  IMAD R3, R0, UR7, RZ ;  /* 0x0000000700037c24 */ /* 0x001fe2000f8e02ff */
[----:B------:R-:W0:Y:S04]  /*01a0*/  LDCU UR7, c[0x0][0x3bc] ;  /* 0x00007780ff0777ac */ /* 0x000e280008000800 */
[----:B--2---:R-:W-:-:S04]  /*01b0*/  IADD3 R12, P0, PT, R3, UR18, RZ ;  /* 0x00000012030c7c10 */ /* 0x004fc8000ff1e0ff */
[----:B------:R-:W-:-:S03]  /*01c0*/  LEA.HI.X.SX32 R13, R3, UR19, 0x1, P0 ;  /* 0x00000013030d7c11 */ /* 0x000fc600080f0eff */
[----:B------:R-:W-:-:S06]  /*01d0*/  IMAD.WIDE.U32 R12, R2, 0x8, R12 ;  /* 0x00000008020c7825 */ /* 0x000fcc00078e000c */
[----:B---3--:R-:W2:Y:S01]  /*01e0*/  LDG.E.64.CONSTANT R12, desc[UR12][R12.64] ;  /* 0x0000000c0c0c7981 */ /* 0x008ea2000c1e9b00 */
[----:B0-----:R-:W-:-:S05]  /*01f0*/  IMAD R16, R0, UR7, RZ ;  /* 0x0000000700107c24 */ /* 0x001fca000f8e02ff */
[C---:B------:R-:W-:Y:S02]  /*0200*/  IADD3 R18, P2, PT, R16.reuse, UR16, RZ ;  /* 0x0000001010127c10 */ /* 0x040fe4000ff5e0ff */
[----:B------:R-:W-:Y:S02]  /*0210*/  SHF.R.S32.HI R3, RZ, 0x1f, R16 ;  /* 0x0000001fff037819 */ /* 0x000fe40000011410 */
[C---:B----4-:R-:W-:Y:S02]  /*0220*/  IADD3 R14, P0, PT, R16.reuse, UR8, RZ ;  /* 0x00000008100e7c10 */ /* 0x050fe4000ff1e0ff */
[----:B------:R-:W-:Y:S02]  /*0230*/  IADD3 R16, P1, PT, R16, UR10, RZ ;  /* 0x0000000a10107c10 */ /* 0x000fe4000ff3e0ff */
[C---:B------:R-:W-:Y:S02]  /*0240*/  IADD3.X R15, PT, PT, R3.reuse, UR9, RZ, P0, !PT ;  /* 0x00000009030f7c10 */ /* 0x040fe400087fe4ff */
[C---:B------:R-:W-:Y:S01]  /*0250*/  IADD3.X R17, PT, PT, R3.reuse, UR11, RZ, P1, !PT ;  /* 0x0000000b03117c10 */ /* 0x040fe20008ffe4ff */
[----:B------:R-:W-:Y:S01]  /*0260*/  IMAD.MOV.U32 R10, RZ, RZ, 0x3f000000 ;  /* 0x3f000000ff0a7424 */ /* 0x000fe200078e00ff */
[----:B------:R-:W-:Y:S01]  /*0270*/  IADD3.X R19, PT, PT, R3, UR17, RZ, P2, !PT ;  /* 0x0000001103137c10 */ /* 0x000fe200097fe4ff */
[----:B------:R-:W-:-:S04]  /*0280*/  IMAD.WIDE.U32 R14, R2, 0xc, R14 ;  /* 0x0000000c020e7825 */ /* 0x000fc800078e000e */
[C---:B------:R-:W-:Y:S01]  /*0290*/  IMAD.WIDE.U32 R16, R2.reuse, 0xc, R16 ;  /* 0x0000000c02107825 */ /* 0x040fe200078e0010 */
[----:B------:R-:W5:Y:S03]  /*02a0*/  LDG.E R6, desc[UR12][R14.64] ;  /* 0x0000000c0e067981 */ /* 0x000f66000c1e1900 */
[----:B------:R-:W-:Y:S01]  /*02b0*/  IMAD.WIDE.U32 R18, R2, 0xc, R18 ;  /* 0x0000000c02127825 */ /* 0x000fe200078e0012 */
[----:B------:R-:W5:Y:S04]  /*02c0*/  LDG.E R35, desc[UR12][R14.64+0x4] ;  /* 0x0000040c0e237981 */ /* 0x000f68000c1e1900 */
[----:B------:R-:W5:Y:S04]  /*02d0*/  LDG.E R8, desc[UR12][R14.64+0x8] ;  /* 0x0000080c0e087981 */ /* 0x000f68000c1e1900 */
[----:B------:R-:W5:Y:S04]  /*02e0*/  LDG.E R9, desc[UR12][R16.64] ;  /* 0x0000000c10097981 */ /* 0x000f68000c1e1900 */
[----:B------:R-:W5:Y:S04]  /*02f0*/  LDG.E R7, desc[UR12][R16.64+0x4] ;  /* 0x0000040c10077981 */ /* 0x000f68000c1e1900 */
[----:B------:R-:W5:Y:S04]  /*0300*/  LDG.E R11, desc[UR12][R16.64+0x8] ;  /* 0x0000080c100b7981 */ /* 0x000f68000c1e1900 */
[----:B------:R-:W5:Y:S04]  /*0310*/  LDG.E.CONSTANT R3, desc[UR12][R18.64] ;  /* 0x0000000c12037981 */ /* 0x000f68000c1e9900 */
[----:B------:R-:W5:Y:S04]  /*0320*/  LDG.E.CONSTANT R4, desc[UR12][R18.64+0x4] ;  /* 0x0000040c12047981 */ /* 0x000f68000c1e9900 */
[----:B------:R0:W5:Y:S01]  /*0330*/  LDG.E.CONSTANT R5, desc[UR12][R18.64+0x8] ;  /* 0x0000080c12057981 */ /* 0x000162000c1e9900 */
[----:B--2---:R-:W-:-:S02]  /*0340*/  LOP3.LUT R21, R10, 0x80000000, R12, 0xb8, !PT ;  /* 0x800000000a157812 */ /* 0x004fc400078eb80c */
[----:B------:R-:W-:-:S03]  /*0350*/  LOP3.LUT R10, R10, 0x80000000, R13, 0xb8, !PT ;  /* 0x800000000a0a7812 */ /* 0x000fc600078eb80d */
[----:B------:R-:W-:Y:S01]  /*0360*/  FADD.RZ R21, R12, R21 ;  /* 0x000000150c157221 */ /* 0x000fe2000000c000 */
[----:B-1----:R-:W-:Y:S02]  /*0370*/  VIADD R12, R20, 0x1800000 ;  /* 0x01800000140c7836 */ /* 0x002fe40000000000 */
[----:B------:R-:W-:-:S03]  /*0380*/  FADD.RZ R10, R13, R10 ;  /* 0x0000000a0d0a7221 */ /* 0x000fc6000000c000 */
[----:B------:R-:W-:Y:S01]  /*0390*/  LOP3.LUT R13, R12, 0x7f800000, RZ, 0xc0, !PT ;  /* 0x7f8000000c0d7812 */ /* 0x000fe200078ec0ff */
[----:B0-----:R0:W1:Y:S03]  /*03a0*/  F2I.TRUNC.NTZ R19, R21 ;  /* 0x0000001500137305 */ /* 0x001066000020f100 */
[----:B------:R-:W-:-:S05]  /*03b0*/  ISETP.GT.U32.AND P0, PT, R13, 0x1ffffff, PT ;  /* 0x01ffffff0d00780c */ /* 0x000fca0003f04070 */
[----:B------:R0:W2:Y:S08]  /*03c0*/  F2I.TRUNC.NTZ R12, R10 ;  /* 0x0000000a000c7305 */ /* 0x0000b0000020f100 */
[----:B-1----:R-:W-:Y:S05]  /*03d0*/  @P0 BRA `(.L_x_42) ;  /* 0x00000000000c0947 */ /* 0x002fea0003800000 */
[----:B------:R-:W-:-:S07]  /*03e0*/  MOV R18, 0x400 ;  /* 0x0000040000127802 */ /* 0x000fce0000000f00 */
[----:B0-2--5:R-:W-:Y:S05]  /*03f0*/  CALL.REL.NOINC `($__internal_2_$__cuda_sm20_rcp_rn_f32_slowpath) ;  /* 0x0000000c00107944 */ /* 0x025fea0003c00000 */
[----:B------:R-:W-:Y:S05]  /*0400*/  BRA `(.L_x_43) ;  /* 0x0000000000107947 */ /* 0x000fea0003800000 */
.L_x_42:
[----:B------:R-:W0:Y:S02]  /*0410*/  MUFU.RCP R13, R20 ;  /* 0x00000014000d7308 */ /* 0x000e240000001000 */
[----:B0-----:R-:W-:-:S04]  /*0420*/  FFMA R10, R13, R20, -1 ;  /* 0xbf8000000d0a7423 */ /* 0x001fc80000000014 */
[----:B------:R-:W-:-:S04]  /*0430*/  FADD.FTZ R10, -R10, -RZ ;  /* 0x800000ff0a0a7221 */ /* 0x000fc80000010100 */
[----:B------:R-:W-:-:S07]  /*0440*/  FFMA R13, R13, R10, R13 ;  /* 0x0000000a0d0d7223 */ /* 0x000fce000000000d */
.L_x_43:
[----:B------:R-:W-:Y:S01]  /*0450*/  IADD3 R24, PT, PT, R19, UR4, R24 ;  /* 0x0000000413187c10 */ /* 0x000fe2000fffe018 */
[----:B------:R-:W-:-:S06]  /*0460*/  UMOV UR9, 0xfffffffe ;  /* 0xfffffffe00097882 */ /* 0x000fcc0000000000 */
.L_x_54:
[----:B------:R-:W-:Y:S01]  /*0470*/  VIADD R19, R0, UR9 ;  /* 0x0000000900137c36 */ /* 0x000fe20008000000 */
[----:B------:R-:W0:Y:S01]  /*0480*/  LDCU UR4, c[0x0][0x3c0] ;  /* 0x00007800ff0477ac */ /* 0x000e220008000800 */
[----:B------:R-:W-:Y:S02]  /*0490*/  IMAD.MOV.U32 R26, RZ, RZ, R24 ;  /* 0x000000ffff1a7224 */ /* 0x000fe400078e0018 */
[----:B------:R-:W-:Y:S01]  /*04a0*/  IMAD.MOV.U32 R27, RZ, RZ, R2 ;  /* 0x000000ffff1b7224 */ /* 0x000fe200078e0002 */
[----:B------:R-:W-:Y:S01]  /*04b0*/  VIMNMX R10, PT, PT, RZ, R19, !PT ;  /* 0x00000013ff0a7248 */ /* 0x000fe20007fe0100 */
[----:B------:R-:W1:Y:S01]  /*04c0*/  LDCU.64 UR10, c[0x0][0x398] ;  /* 0x00007300ff0a77ac */ /* 0x000e620008000a00 */
[----:B--2---:R-:W-:Y:S02]  /*04d0*/  VIADDMNMX R25, R19, R12, RZ, !PT ;  /* 0x0000000c13197246 */ /* 0x004fe400078001ff */
[----:B------:R-:W-:Y:S01]  /*04e0*/  VIMNMX R10, PT, PT, R10, UR6, PT ;  /* 0x000000060a0a7c48 */ /* 0x000fe2000bfe0100 */
[----:B------:R-:W-:Y:S01]  /*04f0*/  UIMAD UR7, UR9, UR9, URZ ;  /* 0x00000009090772a4 */ /* 0x000fe2000f8e02ff */
[----:B------:R-:W-:Y:S01]  /*0500*/  VIMNMX R25, PT, PT, R25, UR6, PT ;  /* 0x0000000619197c48 */ /* 0x000fe2000bfe0100 */
[----:B------:R-:W2:Y:S01]  /*0510*/  LDCU UR14, c[0x0][0x3b4] ;  /* 0x00007680ff0e77ac */ /* 0x000ea20008000800 */
[----:B------:R-:W-:-:S03]  /*0520*/  LEA.HI R10, R10, R10, RZ, 0x1 ;  /* 0x0000000a0a0a7211 */ /* 0x000fc600078f08ff */
[----:B------:R-:W-:Y:S02]  /*0530*/  I2FP.F32.U32 R29, UR7 ;  /* 0x00000007001d7c45 */ /* 0x000fe40008201000 */
[----:B------:R-:W-:-:S03]  /*0540*/  SHF.R.S32.HI R10, RZ, 0x1, R10 ;  /* 0x00000001ff0a7819 */ /* 0x000fc6000001140a */
[----:B-----5:R-:W-:Y:S02]  /*0550*/  FMUL R29, R4, R29 ;  /* 0x0000001d041d7220 */ /* 0x020fe40000400000 */
[----:B0-----:R-:W-:Y:S01]  /*0560*/  IMAD R19, R10, UR4, RZ ;  /* 0x000000040a137c24 */ /* 0x001fe2000f8e02ff */
[----:B------:R-:W-:Y:S01]  /*0570*/  LEA.HI R10, R25, R25, RZ, 0x1 ;  /* 0x00000019190a7211 */ /* 0x000fe200078f08ff */
[----:B------:R-:W-:-:S03]  /*0580*/  ULEA UR4, -UR9, URZ, 0x1 ;  /* 0x000000ff09047291 */ /* 0x000fc6000f8e09ff */
[C---:B-1----:R-:W-:Y:S01]  /*0590*/  IADD3 R18, P0, PT, R19.reuse, UR10, RZ ;  /* 0x0000000a13127c10 */ /* 0x042fe2000ff1e0ff */
[----:B------:R-:W-:Y:S01]  /*05a0*/  ULEA UR10, -UR9, URZ, 0x2 ;  /* 0x000000ff090a7291 */ /* 0x000fe2000f8e11ff */
[----:B------:R-:W-:Y:S02]  /*05b0*/  LOP3.LUT R10, R10, 0xfffffffe, RZ, 0xc0, !PT ;  /* 0xfffffffe0a0a7812 */ /* 0x000fe400078ec0ff */
[----:B------:R-:W-:Y:S01]  /*05c0*/  LEA.HI.X.SX32 R19, R19, UR11, 0x1, P0 ;  /* 0x0000000b13137c11 */ /* 0x000fe200080f0eff */
[----:B------:R-:W-:Y:S01]  /*05d0*/  UMOV UR11, 0xfffffffe ;  /* 0xfffffffe000b7882 */ /* 0x000fe20000000000 */
[----:B------:R-:W-:Y:S01]  /*05e0*/  ISETP.NE.AND P0, PT, RZ, UR9, PT ;  /* 0x00000009ff007c0c */ /* 0x000fe2000bf05270 */
[----:B------:R-:W-:Y:S01]  /*05f0*/  IMAD.IADD R10, R25, 0x1, -R10 ;  /* 0x00000001190a7824 */ /* 0x000fe200078e0a0a */
[----:B------:R-:W-:Y:S02]  /*0600*/  UMOV UR7, UR4 ;  /* 0x0000000400077c82 */ /* 0x000fe40008000000 */
[----:B------:R-:W-:Y:S01]  /*0610*/  FSEL R28, RZ, 1, P0 ;  /* 0x3f800000ff1c7808 */ /* 0x000fe20000000000 */
[----:B--2---:R-:W-:-:S08]  /*0620*/  IMAD.SHL.U32 R30, R10, 0x8, RZ ;  /* 0x000000080a1e7824 */ /* 0x004fd000078e00ff */
.L_x_53:
[----:B------:R-:W-:Y:S01]  /*0630*/  UIMAD UR8, UR11, UR11, URZ ;  /* 0x0000000b0b0872a4 */ /* 0x000fe2000f8e02ff */
[----:B------:R-:W-:Y:S01]  /*0640*/  I2FP.F32.S32 R20, UR10 ;  /* 0x0000000a00147c45 */ /* 0x000fe20008201400 */
[----:B------:R-:W-:Y:S01]  /*0650*/  IMAD.MOV.U32 R31, RZ, RZ, 0x3f000000 ;  /* 0x3f000000ff1f7424 */ /* 0x000fe200078e00ff */
[----:B------:R-:W-:Y:S01]  /*0660*/  VIADDMNMX R22, R26, 0xfffffffe, RZ, !PT ;  /* 0xfffffffe1a167846 */ /* 0x000fe200078001ff */
[----:B------:R-:W-:Y:S02]  /*0670*/  IMAD.MOV.U32 R32, RZ, RZ, 0x437c0000 ;  /* 0x437c0000ff207424 */ /* 0x000fe400078e00ff */
[----:B------:R-:W-:Y:S01]  /*0680*/  I2FP.F32.U32 R10, UR8 ;  /* 0x00000008000a7c45 */ /* 0x000fe20008201000 */
[----:B------:R-:W-:Y:S01]  /*0690*/  FMUL R20, R5, R20 ;  /* 0x0000001405147220 */ /* 0x000fe20000400000 */
[----:B------:R-:W-:-:S03]  /*06a0*/  VIMNMX R22, PT, PT, R22, UR5, PT ;  /* 0x0000000516167c48 */ /* 0x000fc6000bfe0100 */
[----:B------:R-:W-:Y:S01]  /*06b0*/  FFMA R10, R3, R10, R20 ;  /* 0x0000000a030a7223 */ /* 0x000fe20000000014 */
[----:B------:R-:W-:-:S03]  /*06c0*/  LEA.HI R23, R22, R22, RZ, 0x1 ;  /* 0x0000001616177211 */ /* 0x000fc600078f08ff */
[----:B------:R-:W-:Y:S01]  /*06d0*/  FADD R10, R29, R10 ;  /* 0x0000000a1d0a7221 */ /* 0x000fe20000000000 */
[----:B------:R-:W-:-:S03]  /*06e0*/  LOP3.LUT R23, R23, 0xfffffffe, RZ, 0xc0, !PT ;  /* 0xfffffffe17177812 */ /* 0x000fc600078ec0ff */
[----:B------:R-:W-:Y:S02]  /*06f0*/  FMUL R20, R10, -0.5 ;  /* 0xbf0000000a147820 */ /* 0x000fe40000400000 */
[----:B------:R-:W-:Y:S02]  /*0700*/  IMAD.IADD R33, R22, 0x1, -R23 ;  /* 0x0000000116217824 */ /* 0x000fe400078e0a17 */
[----:B------:R-:W-:Y:S01]  /*0710*/  FFMA.SAT R21, R20, 0.0057249800302088260651, R31 ;  /* 0x3bbb989d14157823 */ /* 0x000fe2000000201f */
[----:B------:R-:W-:-:S03]  /*0720*/  IMAD R23, R25, UR14, R22 ;  /* 0x0000000e19177c24 */ /* 0x000fc6000f8e0216 */
[----:B------:R-:W-:-:S04]  /*0730*/  FFMA.RM R10, R21, R32, 12582913 ;  /* 0x4b400001150a7423 */ /* 0x000fc80000004020 */
[C---:B------:R-:W-:Y:S01]  /*0740*/  FADD R21, R10.reuse, -12583039 ;  /* 0xcb40007f0a157421 */ /* 0x040fe20000000000 */
[----:B------:R-:W-:Y:S02]  /*0750*/  IMAD R36, R33, 0x4, R30 ;  /* 0x0000000421247824 */ /* 0x000fe400078e021e */
[----:B------:R-:W-:Y:S02]  /*0760*/  IMAD.SHL.U32 R10, R10, 0x800000, RZ ;  /* 0x008000000a0a7824 */ /* 0x000fe400078e00ff */
[----:B------:R-:W-:-:S04]  /*0770*/  FFMA R21, R20, 1.4426950216293334961, -R21 ;  /* 0x3fb8aa3b14157823 */ /* 0x000fc80000000815 */
[----:B------:R-:W-:Y:S02]  /*0780*/  FFMA R37, R20, 1.925963033500011079e-08, R21 ;  /* 0x32a5706014257823 */ /* 0x000fe40000000015 */
[----:B------:R-:W0:Y:S02]  /*0790*/  LDC.64 R20, c[0x0][0x380] ;  /* 0x0000e000ff147b82 */ /* 0x000e240000000a00 */
[----:B------:R-:W1:Y:S06]  /*07a0*/  MUFU.EX2 R34, R37 ;  /* 0x0000002500227308 */ /* 0x000e6c0000000800 */
[----:B------:R-:W2:Y:S01]  /*07b0*/  LDC R36, c[0x3][R36] ;  /* 0x00c0000024247b82 */ /* 0x000ea20000000800 */
[----:B-1----:R-:W-:Y:S01]  /*07c0*/  FMUL R34, R10, R34 ;  /* 0x000000220a227220 */ /* 0x002fe20000400000 */
[----:B0-----:R-:W-:-:S06]  /*07d0*/  IMAD.WIDE R22, R23, 0x2, R20 ;  /* 0x0000000217167825 */ /* 0x001fcc00078e0214 */
[----:B------:R-:W3:Y:S01]  /*07e0*/  LDG.E.U16.CONSTANT R22, desc[UR12][R22.64] ;  /* 0x0000000c16167981 */ /* 0x000ee2000c1e9500 */
[----:B------:R-:W-:Y:S01]  /*07f0*/  FSETP.NE.AND P0, PT, |R34|, +INF , PT ;  /* 0x7f8000002200780b */ /* 0x000fe20003f05200 */
[----:B------:R-:W-:Y:S01]  /*0800*/  BSSY.RECONVERGENT B0, `(.L_x_44) ;  /* 0x000002b000007945 */ /* 0x000fe20003800200 */
[C---:B------:R-:W-:Y:S02]  /*0810*/  VIADDMNMX R10, R27.reuse, 0xfffffffe, RZ, !PT ;  /* 0xfffffffe1b0a7846 */ /* 0x040fe400078001ff */
[----:B------:R-:W-:Y:S02]  /*0820*/  ISETP.NE.AND P1, PT, RZ, UR7, PT ;  /* 0x00000007ff007c0c */ /* 0x000fe4000bf25270 */
[----:B------:R-:W-:Y:S01]  /*0830*/  VIMNMX R37, PT, PT, R10, UR5, PT ;  /* 0x000000050a257c48 */ /* 0x000fe2000bfe0100 */
[----:B------:R-:W-:-:S06]  /*0840*/  VIADD R10, R27, 0xffffffff ;  /* 0xffffffff1b0a7836 */ /* 0x000fcc0000000000 */
[----:B------:R-:W-:Y:S02]  /*0850*/  @!P0 FSEL R34, RZ, 1, P1 ;  /* 0x3f800000ff228808 */ /* 0x000fe40000800000 */
[----:B--2---:R-:W-:Y:S02]  /*0860*/  ISETP.NE.AND P2, PT, R36, RZ, PT ;  /* 0x000000ff2400720c */ /* 0x004fe40003f45270 */
[----:B---3--:R-:W-:-:S05]  /*0870*/  I2FP.F32.U32 R33, R22 ;  /* 0x0000001600217245 */ /* 0x008fca0000201000 */
        /* <DEDUP_REMOVED lines=13> */
[----:B------:R-:W-:Y:S01]  /*0950*/  FFMA R35, R36, R33, R35 ;  /* 0x0000002124237223 */ /* 0x000fe20000000023 */
[----:B------:R-:W-:Y:S01]  /*0960*/  FFMA R7, R34, R36, R7 ;  /* 0x0000002422077223 */ /* 0x000fe20000000007 */
[----:B------:R-:W-:Y:S06]  /*0970*/  BRA `(.L_x_47) ;  /* 0x00000000004c7947 */ /* 0x000fec0003800000 */
.L_x_46:
[----:B------:R-:W-:-:S04]  /*0980*/  LEA.HI R37, R37, R37, RZ, 0x1 ;  /* 0x0000002525257211 */ /* 0x000fc800078f08ff */
[----:B------:R-:W-:-:S05]  /*0990*/  SHF.R.S32.HI R23, RZ, 0x1, R37 ;  /* 0x00000001ff177819 */ /* 0x000fca0000011425 */
[----:B------:R-:W-:-:S06]  /*09a0*/  IMAD.WIDE R22, R23, 0x10, R18 ;  /* 0x0000001017167825 */ /* 0x000fcc00078e0212 */
[----:B------:R-:W2:Y:S01]  /*09b0*/  LDG.E.CONSTANT R22, desc[UR12][R22.64+0x8] ;  /* 0x0000080c16167981 */ /* 0x000ea2000c1e9900 */
[----:B------:R-:W-:Y:S01]  /*09c0*/  FMUL R33, R34, R33 ;  /* 0x0000002122217220 */ /* 0x000fe20000400000 */
[----:B--2---:R-:W-:-:S04]  /*09d0*/  FSETP.NE.AND P0, PT, |R22|, +INF , PT ;  /* 0x7f8000001600780b */ /* 0x004fc80003f05200 */
[----:B------:R-:W-:-:S05]  /*09e0*/  FSEL R37, R22, RZ, P0 ;  /* 0x000000ff16257208 */ /* 0x000fca0000000000 */
[-C--:B------:R-:W-:Y:S01]  /*09f0*/  FFMA R8, R33, R37.reuse, R8 ;  /* 0x0000002521087223 */ /* 0x080fe20000000008 */
[----:B------:R-:W-:Y:S01]  /*0a00*/  FFMA R11, R34, R37, R11 ;  /* 0x00000025220b7223 */ /* 0x000fe2000000000b */
[----:B------:R-:W-:Y:S06]  /*0a10*/  BRA `(.L_x_47) ;  /* 0x0000000000247947 */ /* 0x000fec0003800000 */
.L_x_45:
        /* <DEDUP_REMOVED lines=8> */
[----:B------:R-:W-:-:S07]  /*0aa0*/  FFMA R9, R34, R37, R9 ;  /* 0x0000002522097223 */ /* 0x000fce0000000009 */
.L_x_47:
[----:B------:R-:W-:Y:S05]  /*0ab0*/  BSYNC.RECONVERGENT B0 ;  /* 0x0000000000007941 */ /* 0x000fea0003800200 */
.L_x_44:
[----:B------:R-:W-:-:S09]  /*0ac0*/  UISETP.NE.AND UP0, UPT, UR11, 0x2, UPT ;  /* 0x000000020b00788c */ /* 0x000fd2000bf05270 */
[----:B------:R-:W-:Y:S05]  /*0ad0*/  BRA.U !UP0, `(.L_x_48) ;  /* 0x0000000508307547 */ /* 0x000fea000b800000 */
[----:B------:R-:W-:Y:S01]  /*0ae0*/  VIADDMNMX R34, R26, 0xffffffff, RZ, !PT ;  /* 0xffffffff1a227846 */ /* 0x000fe200078001ff */
[----:B------:R-:W-:Y:S01]  /*0af0*/  UIMAD UR8, UR11, UR11, UR11 ;  /* 0x0000000b0b0872a4 */ /* 0x000fe2000f8e020b */
[----:B------:R-:W-:Y:S02]  /*0b00*/  I2FP.F32.S32 R22, UR4 ;  /* 0x0000000400167c45 */ /* 0x000fe40008201400 */
[----:B------:R-:W-:Y:S01]  /*0b10*/  VIMNMX R34, PT, PT, R34, UR5, PT ;  /* 0x0000000522227c48 */ /* 0x000fe2000bfe0100 */
[----:B------:R-:W-:Y:S02]  /*0b20*/  UIADD3 UR8, UPT, UPT, UR11, 0x1, UR8 ;  /* 0x000000010b087890 */ /* 0x000fe4000fffe008 */
[----:B------:R-:W-:Y:S01]  /*0b30*/  FMUL R36, R5, R22 ;  /* 0x0000001605247220 */ /* 0x000fe20000400000 */
[----:B------:R-:W-:Y:S01]  /*0b40*/  LEA.HI R23, R34, R34, RZ, 0x1 ;  /* 0x0000002222177211 */ /* 0x000fe200078f08ff */
[----:B------:R-:W-:Y:S02]  /*0b50*/  IMAD R33, R25, UR14, R34 ;  /* 0x0000000e19217c24 */ /* 0x000fe4000f8e0222 */
[----:B------:R-:W-:-:S02]  /*0b60*/  I2FP.F32.U32 R22, UR8 ;  /* 0x0000000800167c45 */ /* 0x000fc40008201000 */
[----:B------:R-:W-:Y:S01]  /*0b70*/  IMAD.WIDE R20, R33, 0x2, R20 ;  /* 0x0000000221147825 */ /* 0x000fe200078e0214 */
[----:B------:R-:W-:-:S03]  /*0b80*/  LOP3.LUT R23, R23, 0xfffffffe, RZ, 0xc0, !PT ;  /* 0xfffffffe17177812 */ /* 0x000fc600078ec0ff */
[----:B------:R-:W-:Y:S02]  /*0b90*/  FFMA R22, R3, R22, R36 ;  /* 0x0000001603167223 */ /* 0x000fe40000000024 */
[----:B------:R0:W2:Y:S01]  /*0ba0*/  LDG.E.U16.CONSTANT R20, desc[UR12][R20.64] ;  /* 0x0000000c14147981 */ /* 0x0000a2000c1e9500 */
[----:B------:R-:W-:Y:S02]  /*0bb0*/  IMAD.IADD R23, R34, 0x1, -R23 ;  /* 0x0000000122177824 */ /* 0x000fe400078e0a17 */
[----:B------:R-:W-:Y:S02]  /*0bc0*/  FADD R33, R29, R22 ;  /* 0x000000161d217221 */ /* 0x000fe40000000000 */
[----:B------:R-:W-:-:S04]  /*0bd0*/  IMAD R23, R23, 0x4, R30 ;  /* 0x0000000417177824 */ /* 0x000fc800078e021e */
[----:B------:R-:W1:Y:S01]  /*0be0*/  LDC R22, c[0x3][R23] ;  /* 0x00c0000017167b82 */ /* 0x000e620000000800 */
[----:B------:R-:W-:-:S04]  /*0bf0*/  FMUL R34, R33, -0.5 ;  /* 0xbf00000021227820 */ /* 0x000fc80000400000 */
[----:B------:R-:W-:-:S04]  /*0c00*/  FFMA.SAT R31, R34, 0.0057249800302088260651, R31 ;  /* 0x3bbb989d221f7823 */ /* 0x000fc8000000201f */
[----:B------:R-:W-:-:S04]  /*0c10*/  FFMA.RM R31, R31, R32, 12582913 ;  /* 0x4b4000011f1f7423 */ /* 0x000fc80000004020 */
[----:B------:R-:W-:-:S04]  /*0c20*/  FADD R33, R31, -12583039 ;  /* 0xcb40007f1f217421 */ /* 0x000fc80000000000 */
[----:B------:R-:W-:-:S04]  /*0c30*/  FFMA R33, R34, 1.4426950216293334961, -R33 ;  /* 0x3fb8aa3b22217823 */ /* 0x000fc80000000821 */
[----:B------:R-:W-:-:S04]  /*0c40*/  FFMA R33, R34, 1.925963033500011079e-08, R33 ;  /* 0x32a5706022217823 */ /* 0x000fc80000000021 */
[----:B------:R-:W3:Y:S01]  /*0c50*/  MUFU.EX2 R32, R33 ;  /* 0x0000002100207308 */ /* 0x000ee20000000800 */
[----:B------:R-:W-:Y:S01]  /*0c60*/  IMAD.SHL.U32 R31, R31, 0x800000, RZ ;  /* 0x008000001f1f7824 */ /* 0x000fe200078e00ff */
[----:B------:R-:W-:Y:S01]  /*0c70*/  VIMNMX R10, PT, PT, RZ, R10, !PT ;  /* 0x0000000aff0a7248 */ /* 0x000fe20007fe0100 */
[----:B------:R-:W-:Y:S03]  /*0c80*/  BSSY.RECONVERGENT B0, `(.L_x_49) ;  /* 0x000002a000007945 */ /* 0x000fe60003800200 */
[----:B0-----:R-:W-:Y:S01]  /*0c90*/  VIMNMX R21, PT, PT, R10, UR5, PT ;  /* 0x000000050a157c48 */ /* 0x001fe2000bfe0100 */
[----:B---3--:R-:W-:Y:S01]  /*0ca0*/  FMUL R31, R31, R32 ;  /* 0x000000201f1f7220 */ /* 0x008fe20000400000 */
[----:B-1----:R-:W-:-:S04]  /*0cb0*/  ISETP.NE.AND P1, PT, R22, RZ, PT ;  /* 0x000000ff1600720c */ /* 0x002fc80003f25270 */
[----:B------:R-:W-:-:S04]  /*0cc0*/  FSETP.NE.AND P0, PT, |R31|, +INF , PT ;  /* 0x7f8000001f00780b */ /* 0x000fc80003f05200 */
[----:B------:R-:W-:Y:S02]  /*0cd0*/  FSEL R32, R28, R31, !P0 ;  /* 0x0000001f1c207208 */ /* 0x000fe40004000000 */
        /* <DEDUP_REMOVED lines=17> */
.L_x_51:
        /* <DEDUP_REMOVED lines=10> */
.L_x_50:
        /* <DEDUP_REMOVED lines=9> */
.L_x_52:
[----:B------:R-:W-:Y:S05]  /*0f20*/  BSYNC.RECONVERGENT B0 ;  /* 0x0000000000007941 */ /* 0x000fea0003800200 */
.L_x_49:
[----:B------:R-:W-:Y:S01]  /*0f30*/  VIADD R27, R27, 0x2 ;  /* 0x000000021b1b7836 */ /* 0x000fe20000000000 */
[----:B------:R-:W-:Y:S01]  /*0f40*/  UIADD3 UR11, UPT, UPT, UR11, 0x2, URZ ;  /* 0x000000020b0b7890 */ /* 0x000fe2000fffe0ff */
[----:B------:R-:W-:Y:S01]  /*0f50*/  VIADD R26, R26, 0x2 ;  /* 0x000000021a1a7836 */ /* 0x000fe20000000000 */
[----:B------:R-:W-:Y:S02]  /*0f60*/  ULEA UR7, UR9, UR7, 0x1 ;  /* 0x0000000709077291 */ /* 0x000fe4000f8e08ff */
[----:B------:R-:W-:Y:S02]  /*0f70*/  ULEA UR4, UR9, UR4, 0x2 ;  /* 0x0000000409047291 */ /* 0x000fe4000f8e10ff */
[----:B------:R-:W-:Y:S01]  /*0f80*/  ULEA UR10, UR9, UR10, 0x2 ;  /* 0x0000000a090a7291 */ /* 0x000fe2000f8e10ff */
[----:B------:R-:W-:Y:S11]  /*0f90*/  BRA `(.L_x_53) ;  /* 0xfffffff400a47947 */ /* 0x000ff6000383ffff */
.L_x_48:
[----:B------:R-:W-:-:S04]  /*0fa0*/  UIADD3 UR9, UPT, UPT, UR9, 0x1, URZ ;  /* 0x0000000109097890 */ /* 0x000fc8000fffe0ff */
[----:B------:R-:W-:-:S09]  /*0fb0*/  UISETP.NE.AND UP0, UPT, UR9, 0x3, UPT ;  /* 0x000000030900788c */ /* 0x000fd2000bf05270 */
[----:B------:R-:W-:Y:S05]  /*0fc0*/  BRA.U UP0, `(.L_x_54) ;  /* 0xfffffff500287547 */ /* 0x000fea000b83ffff */
[----:B------:R-:W-:Y:S04]  /*0fd0*/  STG.E desc[UR12][R14.64], R6 ;  /* 0x000000060e007986 */ /* 0x000fe8000c10190c */
[----:B------:R-:W-:Y:S04]  /*0fe0*/  STG.E desc[UR12][R14.64+0x4], R35 ;  /* 0x000004230e007986 */ /* 0x000fe8000c10190c */
[----:B------:R-:W-:Y:S04]  /*0ff0*/  STG.E desc[UR12][R14.64+0x8], R8 ;  /* 0x000008080e007986 */ /* 0x000fe8000c10190c */
[----:B------:R-:W-:Y:S04]  /*1000*/  STG.E desc[UR12][R16.64], R9 ;  /* 0x0000000910007986 */ /* 0x000fe8000c10190c */
[----:B------:R-:W-:Y:S04]  /*1010*/  STG.E desc[UR12][R16.64+0x4], R7 ;  /* 0x0000040710007986 */ /* 0x000fe8000c10190c */
[----:B------:R-:W-:Y:S01]  /*1020*/  STG.E desc[UR12][R16.64+0x8], R11 ;  /* 0x0000080b10007986 */ /* 0x000fe2000c10190c */
[----:B------:R-:W-:Y:S05]  /*1030*/  EXIT ;  /* 0x000000000000794d */ /* 0x000fea0003800000 */
        .weak           $__internal_2_$__cuda_sm20_rcp_rn_f32_slowpath
        .type           $__internal_2_$__cuda_sm20_rcp_rn_f32_slowpath,@function
        .size           $__internal_2_$__cuda_sm20_rcp_rn_f32_slowpath,(.L_x_105 - $__internal_2_$__cuda_sm20_rcp_rn_f32_slowpath)
$__internal_2_$__cuda_sm20_rcp_rn_f32_slowpath:
[----:B------:R-:W0:Y:S02]  /*1040*/  LDC R10, c[0x0][0x3b0] ;  /* 0x0000ec00ff0a7b82 */ /* 0x000e240000000800 */
[----:B0-----:R-:W-:-:S05]  /*1050*/  IMAD.SHL.U32 R20, R10, 0x2, RZ ;  /* 0x000000020a147824 */ /* 0x001fca00078e00ff */
[----:B------:R-:W-:-:S04]  /*1060*/  SHF.R.U32.HI R13, RZ, 0x18, R20 ;  /* 0x00000018ff0d7819 */ /* 0x000fc80000011614 */
[----:B------:R-:W-:-:S13]  /*1070*/  ISETP.NE.U32.AND P0, PT, R13, RZ, PT ;  /* 0x000000ff0d00720c */ /* 0x000fda0003f05070 */
[----:B------:R-:W-:Y:S05]  /*1080*/  @P0 BRA `(.L_x_55) ;  /* 0x0000000000280947 */ /* 0x000fea0003800000 */
[----:B------:R-:W-:-:S13]  /*1090*/  ISETP.NE.AND P0, PT, R20, RZ, PT ;  /* 0x000000ff1400720c */ /* 0x000fda0003f05270 */
[----:B------:R0:W1:Y:S01]  /*10a0*/  @!P0 MUFU.RCP R13, R10 ;  /* 0x0000000a000d8308 */ /* 0x0000620000001000 */
[----:B------:R-:W-:Y:S05]  /*10b0*/  @!P0 BRA `(.L_x_56) ;  /* 0x0000000000a48947 */ /* 0x000fea0003800000 */
[----:B------:R-:W-:-:S04]  /*10c0*/  FFMA R20, R10, 1.84467440737095516160e+19, RZ ;  /* 0x5f8000000a147823 */ /* 0x000fc800000000ff */
[----:B-1----:R-:W0:Y:S02]  /*10d0*/  MUFU.RCP R13, R20 ;  /* 0x00000014000d7308 */ /* 0x002e240000001000 */
[----:B0-----:R-:W-:-:S04]  /*10e0*/  FFMA R10, R20, R13, -1 ;  /* 0xbf800000140a7423 */ /* 0x001fc8000000000d */
[----:B------:R-:W-:-:S04]  /*10f0*/  FADD.FTZ R10, -R10, -RZ ;  /* 0x800000ff0a0a7221 */ /* 0x000fc80000010100 */
[----:B------:R-:W-:-:S04]  /*1100*/  FFMA R10, R13, R10, R13 ;  /* 0x0000000a0d0a7223 */ /* 0x000fc8000000000d */
[----:B------:R-:W-:Y:S01]  /*1110*/  FFMA R13, R10, 1.84467440737095516160e+19, RZ ;  /* 0x5f8000000a0d7823 */ /* 0x000fe200000000ff */
[----:B------:R-:W-:Y:S06]  /*1120*/  BRA `(.L_x_56) ;  /* 0x0000000000887947 */ /* 0x000fec0003800000 */
.L_x_55:
[----:B------:R-:W-:-:S05]  /*1130*/  VIADD R20, R13, 0xffffff03 ;  /* 0xffffff030d147836 */ /* 0x000fca0000000000 */
[----:B------:R-:W-:-:S13]  /*1140*/  ISETP.GT.U32.AND P0, PT, R20, 0x1, PT ;  /* 0x000000011400780c */ /* 0x000fda0003f04070 */
[----:B------:R-:W-:Y:S05]  /*1150*/  @P0 BRA `(.L_x_57) ;  /* 0x0000000000780947 */ /* 0x000fea0003800000 */
[----:B------:R-:W-:Y:S01]  /*1160*/  LOP3.LUT R21, R10, 0x7fffff, RZ, 0xc0, !PT ;  /* 0x007fffff0a157812 */ /* 0x000fe200078ec0ff */
[----:B------:R-:W-:-:S03]  /*1170*/  IMAD.MOV.U32 R27, RZ, RZ, 0x3 ;  /* 0x00000003ff1b7424 */ /* 0x000fc600078e00ff */
        /* <DEDUP_REMOVED lines=11> */
[----:B------:R-:W-:-:S03]  /*1230*/  LOP3.LUT R21, R28, R23, RZ, 0xc0, !PT ;  /* 0x000000171c157212 */ /* 0x000fc600078ec0ff */
        /* <DEDUP_REMOVED lines=9> */
[----:B------:R-:W-:Y:S01]  /*12d0*/  ISETP.GE.AND P0, PT, R20, RZ, PT ;  /* 0x000000ff1400720c */ /* 0x000fe20003f06270 */
[----:B------:R-:W-:-:S05]  /*12e0*/  VIADD R20, R13, 0xffffff04 ;  /* 0xffffff040d147836 */ /* 0x000fca0000000000 */
[----:B------:R-:W-:-:S07]  /*12f0*/  SHF.R.U32.HI R13, RZ, R20, R23 ;  /* 0x00000014ff0d7219 */ /* 0x000fce0000011617 */
[----:B------:R-:W-:-:S04]  /*1300*/  @!P0 VIADD R13, R13, 0x1 ;  /* 0x000000010d0d8836 */ /* 0x000fc80000000000 */
[----:B------:R-:W-:-:S05]  /*1310*/  @!P1 IMAD.SHL.U32 R13, R13, 0x2, RZ ;  /* 0x000000020d0d9824 */ /* 0x000fca00078e00ff */
[----:B------:R-:W-:Y:S01]  /*1320*/  LOP3.LUT R13, R13, 0x80000000, R10, 0xf8, !PT ;  /* 0x800000000d0d7812 */ /* 0x000fe200078ef80a */
[----:B------:R-:W-:Y:S06]  /*1330*/  BRA `(.L_x_56) ;  /* 0x0000000000047947 */ /* 0x000fec0003800000 */
.L_x_57:
[----:B------:R2:W3:Y:S02]  /*1340*/  MUFU.RCP R13, R10 ;  /* 0x0000000a000d7308 */ /* 0x0004e40000001000 */
.L_x_56:
[----:B------:R-:W-:Y:S02]  /*1350*/  IMAD.MOV.U32 R20, RZ, RZ, R18 ;  /* 0x000000ffff147224 */ /* 0x000fe400078e0012 */
[----:B------:R-:W-:-:S04]  /*1360*/  IMAD.MOV.U32 R21, RZ, RZ, 0x0 ;  /* 0x00000000ff157424 */ /* 0x000fc800078e00ff */
[----:B0123--:R-:W-:Y:S05]  /*1370*/  RET.REL.NODEC R20 `(accumulateImages) ;  /* 0xffffffec14207950 */ /* 0x00ffea0003c3ffff */
.L_x_58:
        /* <DEDUP_REMOVED lines=16> */
.L_x_105:


//--------------------- .text.deBayersSubSample3  --------------------------
	.section	.text.deBayersSubSample3,"ax",@progbits
	.align	128
        .global         deBayersSubSample3
        .type           deBayersSubSample3,@function
        .size           deBayersSubSample3,(.L_x_106 - deBayersSubSample3)
        .other          deBayersSubSample3,@"STO_CUDA_ENTRY STV_DEFAULT"
deBayersSubSample3:
.text.deBayersSubSample3:
[----:B------:R-:W-:Y:S01]  /*0000*/  LDC R1, c[0x0][0x37c] ;  /* 0x0000df00ff017b82 */ /* 0x000fe20000000800 */
[----:B------:R-:W0:Y:S07]  /*0010*/  S2R R3, SR_TID.Y ;  /* 0x0000000000037919 */ /* 0x000e2e0000002200 */
[----:B------:R-:W1:Y:S01]  /*0020*/  LDC R5, c[0x0][0x360] ;  /* 0x0000d800ff057b82 */ /* 0x000e620000000800 */
[----:B------:R-:W2:Y:S01]  /*0030*/  LDCU UR6, c[0x0][0x398] ;  /* 0x00007300ff0677ac */ /* 0x000ea20008000800 */
[----:B------:R-:W1:Y:S01]  /*0040*/  S2R R0, SR_TID.X ;  /* 0x0000000000007919 */ /* 0x000e620000002100 */
[----:B------:R-:W3:Y:S05]  /*0050*/  LDCU UR7, c[0x0][0x394] ;  /* 0x00007280ff0777ac */ /* 0x000eea0008000800 */
[----:B------:R-:W0:Y:S08]  /*0060*/  S2UR UR5, SR_CTAID.Y ;  /* 0x00000000000579c3 */ /* 0x000e300000002600 */
[----:B------:R-:W0:Y:S08]  /*0070*/  LDC R10, c[0x0][0x364] ;  /* 0x0000d900ff0a7b82 */ /* 0x000e300000000800 */
[----:B------:R-:W1:Y:S01]  /*0080*/  S2UR UR4, SR_CTAID.X ;  /* 0x00000000000479c3 */ /* 0x000e620000002500 */
[----:B0-----:R-:W-:-:S05]  /*0090*/  IMAD R10, R10, UR5, R3 ;  /* 0x000000050a0a7c24 */ /* 0x001fca000f8e0203 */
[----:B--2---:R-:W-:Y:S01]  /*00a0*/  ISETP.GE.AND P0, PT, R10, UR6, PT ;  /* 0x000000060a007c0c */ /* 0x004fe2000bf06270 */
[----:B-1----:R-:W-:-:S05]  /*00b0*/  IMAD R5, R5, UR4, R0 ;  /* 0x0000000405057c24 */ /* 0x002fca000f8e0200 */
[----:B---3--:R-:W-:-:S13]  /*00c0*/  ISETP.GE.OR P0, PT, R5, UR7, P0 ;  /* 0x0000000705007c0c */ /* 0x008fda0008706670 */
[----:B------:R-:W-:Y:S05]  /*00d0*/  @P0 EXIT ;  /* 0x000000000000094d */ /* 0x000fea0003800000 */
[----:B------:R-:W0:Y:S01]  /*00e0*/  LDC R11, c[0x0][0x390] ;  /* 0x0000e400ff0b7b82 */ /* 0x000e220000000800 */
[----:B------:R-:W1:Y:S01]  /*00f0*/  LDCU UR4, c[0x0][0x39c] ;  /* 0x00007380ff0477ac */ /* 0x000e620008000800 */
[----:B------:R-:W-:Y:S01]  /*0100*/  IMAD.MOV.U32 R4, RZ, RZ, RZ ;  /* 0x000000ffff047224 */ /* 0x000fe200078e00ff */
[----:B------:R-:W-:Y:S01]  /*0110*/  CS2R R6, SRZ ;  /* 0x0000000000067805 */ /* 0x000fe2000001ff00 */
[----:B------:R-:W2:Y:S01]  /*0120*/  LDCU.64 UR6, c[0x0][0x388] ;  /* 0x00007100ff0677ac */ /* 0x000ea20008000a00 */
[----:B-1----:R-:W-:Y:S02]  /*0130*/  IMAD R3, R10, UR4, RZ ;  /* 0x000000040a037c24 */ /* 0x002fe4000f8e02ff */
[----:B0-----:R-:W-:-:S03]  /*0140*/  VIADD R0, R11, 0x1800000 ;  /* 0x018000000b007836 */ /* 0x001fc60000000000 */
[C---:B--2---:R-:W-:Y:S02]  /*0150*/  IADD3 R2, P1, PT, R3.reuse, UR6, RZ ;  /* 0x0000000603027c10 */ /* 0x044fe4000ff3e0ff */
[----:B------:R-:W-:Y:S02]  /*0160*/  LOP3.LUT R0, R0, 0x7f800000, RZ, 0xc0, !PT ;  /* 0x7f80000000007812 */ /* 0x000fe400078ec0ff */
[----:B------:R-:W-:Y:S02]  /*0170*/  LEA.HI.X.SX32 R3, R3, UR7, 0x1, P1 ;  /* 0x0000000703037c11 */ /* 0x000fe400088f0eff */
[----:B------:R-:W-:-:S13]  /*0180*/  ISETP.GT.U32.AND P0, PT, R0, 0x1ffffff, PT ;  /* 0x01ffffff0000780c */ /* 0x000fda0003f04070 */
[----:B------:R-:W-:Y:S05]  /*0190*/  @P0 BRA `(.L_x_59) ;  /* 0x00000000000c0947 */ /* 0x000fea0003800000 */
[----:B------:R-:W-:-:S07]  /*01a0*/  MOV R8, 0x1c0 ;  /* 0x000001c000087802 */ /* 0x000fce0000000f00 */
[----:B------:R-:W-:Y:S05]  /*01b0*/  CALL.REL.NOINC `($__internal_3_$__cuda_sm20_rcp_rn_f32_slowpath) ;  /* 0x0000000400847944 */ /* 0x000fea0003c00000 */
[----:B------:R-:W-:Y:S05]  /*01c0*/  BRA `(.L_x_60) ;  /* 0x0000000000107947 */ /* 0x000fea0003800000 */
.L_x_59:
[----:B------:R-:W0:Y:S02]  /*01d0*/  MUFU.RCP R12, R11 ;  /* 0x0000000b000c7308 */ /* 0x000e240000001000 */
[----:B0-----:R-:W-:-:S04]  /*01e0*/  FFMA R0, R12, R11, -1 ;  /* 0xbf8000000c007423 */ /* 0x001fc8000000000b */
[----:B------:R-:W-:-:S04]  /*01f0*/  FADD.FTZ R9, -R0, -RZ ;  /* 0x800000ff00097221 */ /* 0x000fc80000010100 */
[----:B------:R-:W-:-:S07]  /*0200*/  FFMA R12, R12, R9, R12 ;  /* 0x000000090c0c7223 */ /* 0x000fce000000000c */
.L_x_60:
[----:B------:R-:W0:Y:S01]  /*0210*/  LDC R13, c[0x0][0x394] ;  /* 0x0000e500ff0d7b82 */ /* 0x000e220000000800 */
[----:B------:R-:W1:Y:S01]  /*0220*/  LDCU UR6, c[0x3][URZ] ;  /* 0x00c00000ff0677ac */ /* 0x000e620008000800 */
[----:B------:R-:W-:Y:S01]  /*0230*/  SHF.L.U32 R14, R10, 0x1, RZ ;  /* 0x000000010a0e7819 */ /* 0x000fe200000006ff */
[----:B------:R-:W2:Y:S05]  /*0240*/  LDCU.64 UR4, c[0x0][0x358] ;  /* 0x00006b00ff0477ac */ /* 0x000eaa0008000a00 */
[----:B------:R-:W3:Y:S01]  /*0250*/  LDC.64 R8, c[0x0][0x380] ;  /* 0x0000e000ff087b82 */ /* 0x000ee20000000a00 */
[----:B-1----:R-:W-:Y:S01]  /*0260*/  UISETP.NE.AND UP0, UPT, UR6, URZ, UPT ;  /* 0x000000ff0600728c */ /* 0x002fe2000bf05270 */
[----:B0-----:R-:W-:-:S04]  /*0270*/  IMAD R0, R14, R13, R5 ;  /* 0x0000000d0e007224 */ /* 0x001fc800078e0205 */
[----:B------:R-:W-:-:S04]  /*0280*/  IMAD.SHL.U32 R11, R0, 0x2, RZ ;  /* 0x00000002000b7824 */ /* 0x000fc800078e00ff */
[----:B---3--:R-:W-:Y:S01]  /*0290*/  IMAD.WIDE R10, R11, 0x2, R8 ;  /* 0x000000020b0a7825 */ /* 0x008fe200078e0208 */
[----:B--2---:R-:W-:Y:S06]  /*02a0*/  BRA.U !UP0, `(.L_x_61) ;  /* 0x0000000108347547 */ /* 0x004fec000b800000 */
[----:B------:R-:W-:-:S09]  /*02b0*/  UISETP.NE.AND UP0, UPT, UR6, 0x2, UPT ;  /* 0x000000020600788c */ /* 0x000fd2000bf05270 */
[----:B------:R-:W-:Y:S05]  /*02c0*/  BRA.U !UP0, `(.L_x_62) ;  /* 0x00000001081c7547 */ /* 0x000fea000b800000 */
[----:B------:R-:W-:-:S09]  /*02d0*/  UISETP.NE.AND UP0, UPT, UR6, 0x1, UPT ;  /* 0x000000010600788c */ /* 0x000fd2000bf05270 */
[----:B------:R-:W-:Y:S05]  /*02e0*/  BRA.U UP0, `(.L_x_63) ;  /* 0x0000000100307547 */ /* 0x000fea000b800000 */
[----:B------:R-:W2:Y:S02]  /*02f0*/  LDG.E.U16 R0, desc[UR4][R10.64] ;  /* 0x000000040a007981 */ /* 0x000ea4000c1e1500 */
[----:B--2---:R-:W-:-:S05]  /*0300*/  I2FP.F32.U32 R7, R0 ;  /* 0x0000000000077245 */ /* 0x004fca0000201000 */
[----:B------:R-:W-:-:S04]  /*0310*/  FMUL R0, R7, R12 ;  /* 0x0000000c07007220 */ /* 0x000fc80000400000 */
[----:B------:R-:W-:Y:S01]  /*0320*/  FFMA R7, R0, 0.5, RZ ;  /* 0x3f00000000077823 */ /* 0x000fe200000000ff */
[----:B------:R-:W-:Y:S06]  /*0330*/  BRA `(.L_x_63) ;  /* 0x00000000001c7947 */ /* 0x000fec0003800000 */
.L_x_62:
[----:B------:R-:W2:Y:S02]  /*0340*/  LDG.E.U16 R0, desc[UR4][R10.64] ;  /* 0x000000040a007981 */ /* 0x000ea4000c1e1500 */
[----:B--2---:R-:W-:-:S05]  /*0350*/  I2FP.F32.U32 R15, R0 ;  /* 0x00000000000f7245 */ /* 0x004fca0000201000 */
[----:B------:R-:W-:Y:S01]  /*0360*/  FMUL R4, R15, R12 ;  /* 0x0000000c0f047220 */ /* 0x000fe20000400000 */
[----:B------:R-:W-:Y:S06]  /*0370*/  BRA `(.L_x_63) ;  /* 0x00000000000c7947 */ /* 0x000fec0003800000 */
.L_x_61:
[----:B------:R-:W2:Y:S02]  /*0380*/  LDG.E.U16 R0, desc[UR4][R10.64] ;  /* 0x000000040a007981 */ /* 0x000ea4000c1e1500 */
[----:B--2---:R-:W-:-:S05]  /*0390*/  I2FP.F32.U32 R15, R0 ;  /* 0x00000000000f7245 */ /* 0x004fca0000201000 */
[----:B------:R-:W-:-:S07]  /*03a0*/  FMUL R6, R15, R12 ;  /* 0x0000000c0f067220 */ /* 0x000fce0000400000 */
.L_x_63:
[----:B------:R-:W0:Y:S01]  /*03b0*/  LDCU UR6, c[0x3][0x8] ;  /* 0x00c00100ff0677ac */ /* 0x000e220008000800 */
[----:B------:R-:W-:-:S04]  /*03c0*/  IMAD R14, R14, R13, R13 ;  /* 0x0000000d0e0e7224 */ /* 0x000fc800078e020d */
[----:B------:R-:W-:-:S05]  /*03d0*/  IMAD.IADD R14, R5, 0x1, R14 ;  /* 0x00000001050e7824 */ /* 0x000fca00078e020e */
[----:B------:R-:W-:-:S05]  /*03e0*/  SHF.L.U32 R13, R14, 0x1, RZ ;  /* 0x000000010e0d7819 */ /* 0x000fca00000006ff */
[----:B------:R-:W-:Y:S01]  /*03f0*/  IMAD.WIDE R8, R13, 0x2, R8 ;  /* 0x000000020d087825 */ /* 0x000fe200078e0208 */
[----:B0-----:R-:W-:-:S09]  /*0400*/  UISETP.NE.AND UP0, UPT, UR6, URZ, UPT ;  /* 0x000000ff0600728c */ /* 0x001fd2000bf05270 */
[----:B------:R-:W-:Y:S05]  /*0410*/  BRA.U !UP0, `(.L_x_64) ;  /* 0x0000000108347547 */ /* 0x000fea000b800000 */
[----:B------:R-:W-:-:S09]  /*0420*/  UISETP.NE.AND UP0, UPT, UR6, 0x1, UPT ;  /* 0x000000010600788c */ /* 0x000fd2000bf05270 */
[----:B------:R-:W-:Y:S05]  /*0430*/  BRA.U !UP0, `(.L_x_65) ;  /* 0x0000000108187547 */ /* 0x000fea000b800000 */
[----:B------:R-:W-:-:S09]  /*0440*/  UISETP.NE.AND UP0, UPT, UR6, 0x2, UPT ;  /* 0x000000020600788c */ /* 0x000fd2000bf05270 */
[----:B------:R-:W-:Y:S05]  /*0450*/  BRA.U UP0, `(.L_x_66) ;  /* 0x0000000100307547 */ /* 0x000fea000b800000 */
[----:B------:R-:W2:Y:S02]  /*0460*/  LDG.E.U16 R0, desc[UR4][R8.64] ;  /* 0x0000000408007981 */ /* 0x000ea4000c1e1500 */
[----:B--2---:R-:W-:-:S05]  /*0470*/  I2FP.F32.U32 R13, R0 ;  /* 0x00000000000d7245 */ /* 0x004fca0000201000 */
[----:B------:R-:W-:Y:S01]  /*0480*/  FMUL R4, R13, R12 ;  /* 0x0000000c0d047220 */ /* 0x000fe20000400000 */
[----:B------:R-:W-:Y:S06]  /*0490*/  BRA `(.L_x_66) ;  /* 0x0000000000207947 */ /* 0x000fec0003800000 */
.L_x_65:
[----:B------:R-:W2:Y:S02]  /*04a0*/  LDG.E.U16 R0, desc[UR4][R8.64] ;  /* 0x0000000408007981 */ /* 0x000ea4000c1e1500 */
[----:B--2---:R-:W-:-:S05]  /*04b0*/  I2FP.F32.U32 R13, R0 ;  /* 0x00000000000d7245 */ /* 0x004fca0000201000 */
[----:B------:R-:W-:-:S04]  /*04c0*/  FMUL R0, R13, R12 ;  /* 0x0000000c0d007220 */ /* 0x000fc80000400000 */
[----:B------:R-:W-:Y:S01]  /*04d0*/  FFMA R7, R0, 0.5, R7 ;  /* 0x3f00000000077823 */ /* 0x000fe20000000007 */
[----:B------:R-:W-:Y:S06]  /*04e0*/  BRA `(.L_x_66) ;  /* 0x00000000000c7947 */ /* 0x000fec0003800000 */
.L_x_64:
[----:B------:R-:W2:Y:S02]  /*04f0*/  LDG.E.U16 R0, desc[UR4][R8.64] ;  /* 0x0000000408007981 */ /* 0x000ea4000c1e1500 */
[----:B--2---:R-:W-:-:S05]  /*0500*/  I2FP.F32.U32 R13, R0 ;  /* 0x00000000000d7245 */ /* 0x004fca0000201000 */
[----:B------:R-:W-:-:S07]  /*0510*/  FMUL R6, R13, R12 ;  /* 0x0000000c0d067220 */ /* 0x000fce0000400000 */
.L_x_66:
[----:B------:R-:W0:Y:S02]  /*0520*/  LDCU UR6, c[0x3][0x4] ;  /* 0x00c00080ff0677ac */ /* 0x000e240008000800 */
        /* <DEDUP_REMOVED lines=10> */
.L_x_68:
[----:B------:R-:W2:Y:S02]  /*05d0*/  LDG.E.U16 R10, desc[UR4][R10.64+0x2] ;  /* 0x000002040a0a7981 */ /* 0x000ea4000c1e1500 */
[----:B--2---:R-:W-:-:S05]  /*05e0*/  I2FP.F32.U32 R13, R10 ;  /* 0x0000000a000d7245 */ /* 0x004fca0000201000 */
[----:B------:R-:W-:-:S04]  /*05f0*/  FMUL R0, R13, R12 ;  /* 0x0000000c0d007220 */ /* 0x000fc80000400000 */
[----:B------:R-:W-:Y:S01]  /*0600*/  FFMA R7, R0, 0.5, R7 ;  /* 0x3f00000000077823 */ /* 0x000fe20000000007 */
[----:B------:R-:W-:Y:S06]  /*0610*/  BRA `(.L_x_69) ;  /* 0x00000000000c7947 */ /* 0x000fec0003800000 */
.L_x_67:
[----:B------:R-:W2:Y:S02]  /*0620*/  LDG.E.U16 R10, desc[UR4][R10.64+0x2] ;  /* 0x000002040a0a7981 */ /* 0x000ea4000c1e1500 */
[----:B--2---:R-:W-:-:S05]  /*0630*/  I2FP.F32.U32 R13, R10 ;  /* 0x0000000a000d7245 */ /* 0x004fca0000201000 */
[----:B------:R-:W-:-:S07]  /*0640*/  FMUL R6, R13, R12 ;  /* 0x0000000c0d067220 */ /* 0x000fce0000400000 */
.L_x_69:
        /* <DEDUP_REMOVED lines=11> */
.L_x_71:
[----:B------:R-:W2:Y:S02]  /*0700*/  LDG.E.U16 R8, desc[UR4][R8.64+0x2] ;  /* 0x0000020408087981 */ /* 0x000ea4000c1e1500 */
[----:B--2---:R-:W-:-:S05]  /*0710*/  I2FP.F32.U32 R11, R8 ;  /* 0x00000008000b7245 */ /* 0x004fca0000201000 */
[----:B------:R-:W-:-:S04]  /*0720*/  FMUL R12, R11, R12 ;  /* 0x0000000c0b0c7220 */ /* 0x000fc80000400000 */
[----:B------:R-:W-:Y:S01]  /*0730*/  FFMA R7, R12, 0.5, R7 ;  /* 0x3f0000000c077823 */ /* 0x000fe20000000007 */
[----:B------:R-:W-:Y:S06]  /*0740*/  BRA `(.L_x_72) ;  /* 0x00000000000c7947 */ /* 0x000fec0003800000 */
.L_x_70:
[----:B------:R-:W2:Y:S02]  /*0750*/  LDG.E.U16 R8, desc[UR4][R8.64+0x2] ;  /* 0x0000020408087981 */ /* 0x000ea4000c1e1500 */
[----:B--2---:R-:W-:-:S05]  /*0760*/  I2FP.F32.U32 R11, R8 ;  /* 0x00000008000b7245 */ /* 0x004fca0000201000 */
[----:B------:R-:W-:-:S07]  /*0770*/  FMUL R6, R11, R12 ;  /* 0x0000000c0b067220 */ /* 0x000fce0000400000 */
.L_x_72:
[----:B------:R-:W-:-:S05]  /*0780*/  IMAD.WIDE R2, R5, 0xc, R2 ;  /* 0x0000000c05027825 */ /* 0x000fca00078e0202 */
[----:B------:R-:W-:Y:S04]  /*0790*/  STG.E desc[UR4][R2.64], R6 ;  /* 0x0000000602007986 */ /* 0x000fe8000c101904 */
[----:B------:R-:W-:Y:S04]  /*07a0*/  STG.E desc[UR4][R2.64+0x4], R7 ;  /* 0x0000040702007986 */ /* 0x000fe8000c101904 */
[----:B------:R-:W-:Y:S01]  /*07b0*/  STG.E desc[UR4][R2.64+0x8], R4 ;  /* 0x0000080402007986 */ /* 0x000fe2000c101904 */
[----:B------:R-:W-:Y:S05]  /*07c0*/  EXIT ;  /* 0x000000000000794d */ /* 0x000fea0003800000 */
        .weak           $__internal_3_$__cuda_sm20_rcp_rn_f32_slowpath
        .type           $__internal_3_$__cuda_sm20_rcp_rn_f32_slowpath,@function
        .size           $__internal_3_$__cuda_sm20_rcp_rn_f32_slowpath,(.L_x_106 - $__internal_3_$__cuda_sm20_rcp_rn_f32_slowpath)
$__internal_3_$__cuda_sm20_rcp_rn_f32_slowpath:
        /* <DEDUP_REMOVED lines=15> */
.L_x_73:
[----:B------:R-:W-:-:S05]  /*08c0*/  VIADD R11, R9, 0xffffff03 ;  /* 0xffffff03090b7836 */ /* 0x000fca0000000000 */
[----:B------:R-:W-:-:S13]  /*08d0*/  ISETP.GT.U32.AND P0, PT, R11, 0x1, PT ;  /* 0x000000010b00780c */ /* 0x000fda0003f04070 */
[----:B------:R-:W-:Y:S05]  /*08e0*/  @P0 BRA `(.L_x_75) ;  /* 0x0000000000780947 */ /* 0x000fea0003800000 */
[----:B------:R-:W-:Y:S01]  /*08f0*/  LOP3.LUT R12, R0, 0x7fffff, RZ, 0xc0, !PT ;  /* 0x007fffff000c7812 */ /* 0x000fe200078ec0ff */
[----:B------:R-:W-:Y:S01]  /*0900*/  HFMA2 R16, -RZ, RZ, 0, 1.78813934326171875e-07 ;  /* 0x00000003ff107431 */ /* 0x000fe200000001ff */
[----:B------:R-:W-:Y:S02]  /*0910*/  IADD3 R9, PT, PT, R9, -0xfc, RZ ;  /* 0xffffff0409097810 */ /* 0x000fe40007ffe0ff */
[----:B------:R-:W-:-:S04]  /*0920*/  LOP3.LUT R12, R12, 0x3f800000, RZ, 0xfc, !PT ;  /* 0x3f8000000c0c7812 */ /* 0x000fc800078efcff */
[----:B------:R-:W0:Y:S01]  /*0930*/  MUFU.RCP R13, R12 ;  /* 0x0000000c000d7308 */ /* 0x000e220000001000 */
[----:B------:R-:W-:Y:S01]  /*0940*/  SHF.L.U32 R17, R16, R11, RZ ;  /* 0x0000000b10117219 */ /* 0x000fe200000006ff */
        /* <DEDUP_REMOVED lines=20> */
[----:B------:R-:W-:-:S05]  /*0a90*/  @!P0 VIADD R9, R9, 0x1 ;  /* 0x0000000109098836 */ /* 0x000fca0000000000 */
[----:B------:R-:W-:-:S04]  /*0aa0*/  @!P1 SHF.L.U32 R9, R9, 0x1, RZ ;  /* 0x0000000109099819 */ /* 0x000fc800000006ff */
[----:B------:R-:W-:Y:S01]  /*0ab0*/  LOP3.LUT R9, R9, 0x80000000, R0, 0xf8, !PT ;  /* 0x8000000009097812 */ /* 0x000fe200078ef800 */
[----:B------:R-:W-:Y:S06]  /*0ac0*/  BRA `(.L_x_74) ;  /* 0x0000000000047947 */ /* 0x000fec0003800000 */
.L_x_75:
[----:B------:R0:W1:Y:S02]  /*0ad0*/  MUFU.RCP R9, R0 ;  /* 0x0000000000097308 */ /* 0x0000640000001000 */
.L_x_74:
[----:B-1-3--:R-:W-:Y:S01]  /*0ae0*/  IMAD.MOV.U32 R12, RZ, RZ, R9 ;  /* 0x000000ffff0c7224 */ /* 0x00afe200078e0009 */
[----:B------:R-:W-:-:S04]  /*0af0*/  MOV R9, 0x0 ;  /* 0x0000000000097802 */ /* 0x000fc80000000f00 */
[----:B0-2---:R-:W-:Y:S05]  /*0b00*/  RET.REL.NODEC R8 `(deBayersSubSample3) ;  /* 0xfffffff4083c7950 */ /* 0x005fea0003c3ffff */
.L_x_76:
        /* <DEDUP_REMOVED lines=15> */
.L_x_106:


//--------------------- .text.deBayerRedBlueKernel --------------------------
	.section	.text.deBayerRedBlueKernel,"ax",@progbits
	.align	128
        .global         deBayerRedBlueKernel
        .type           deBayerRedBlueKernel,@function
        .size           deBayerRedBlueKernel,(.L_x_111 - deBayerRedBlueKernel)
        .other          deBayerRedBlueKernel,@"STO_CUDA_ENTRY STV_DEFAULT"
deBayerRedBlueKernel:
.text.deBayerRedBlueKernel:
[----:B------:R-:W-:Y:S01]  /*0000*/  LDC R1, c[0x0][0x37c] ;  /* 0x0000df00ff017b82 */ /* 0x000fe20000000800 */
[----:B------:R-:W0:Y:S07]  /*0010*/  S2R R3, SR_TID.X ;  /* 0x0000000000037919 */ /* 0x000e2e0000002100 */
[----:B------:R-:W0:Y:S01]  /*0020*/  S2UR UR5, SR_CTAID.X ;  /* 0x00000000000579c3 */ /* 0x000e220000002500 */
[----:B------:R-:W1:Y:S01]  /*0030*/  LDCU UR4, c[0x0][0x380] ;  /* 0x00007000ff0477ac */ /* 0x000e620008000800 */
[----:B------:R-:W2:Y:S06]  /*0040*/  S2R R5, SR_TID.Y ;  /* 0x0000000000057919 */ /* 0x000eac0000002200 */
[----:B------:R-:W0:Y:S08]  /*0050*/  LDC R4, c[0x0][0x360] ;  /* 0x0000d800ff047b82 */ /* 0x000e300000000800 */
[----:B------:R-:W2:Y:S01]  /*0060*/  S2UR UR6, SR_CTAID.Y ;  /* 0x00000000000679c3 */ /* 0x000ea20000002600 */
[----:B-1----:R-:W-:-:S07]  /*0070*/  UIADD3 UR4, UPT, UPT, UR4, -0x2, URZ ;  /* 0xfffffffe04047890 */ /* 0x002fce000fffe0ff */
[----:B------:R-:W2:Y:S01]  /*0080*/  LDC R8, c[0x0][0x364] ;  /* 0x0000d900ff087b82 */ /* 0x000ea20000000800 */
[----:B0-----:R-:W-:-:S05]  /*0090*/  IMAD R4, R4, UR5, R3 ;  /* 0x0000000504047c24 */ /* 0x001fca000f8e0203 */
[----:B------:R-:W-:-:S04]  /*00a0*/  ISETP.GE.AND P0, PT, R4, UR4, PT ;  /* 0x0000000404007c0c */ /* 0x000fc8000bf06270 */
[----:B------:R-:W-:Y:S01]  /*00b0*/  ISETP.LT.OR P0, PT, R4, 0x2, P0 ;  /* 0x000000020400780c */ /* 0x000fe20000701670 */
[----:B--2---:R-:W-:-:S12]  /*00c0*/  IMAD R8, R8, UR6, R5 ;  /* 0x0000000608087c24 */ /* 0x004fd8000f8e0205 */
[----:B------:R-:W-:Y:S05]  /*00d0*/  @P0 EXIT ;  /* 0x000000000000094d */ /* 0x000fea0003800000 */
[----:B------:R-:W0:Y:S01]  /*00e0*/  LDCU UR4, c[0x0][0x384] ;  /* 0x00007080ff0477ac */ /* 0x000e220008000800 */
[----:B------:R-:W-:Y:S01]  /*00f0*/  ISETP.GE.U32.AND P0, PT, R8, 0x2, PT ;  /* 0x000000020800780c */ /* 0x000fe20003f06070 */
[----:B0-----:R-:W-:-:S06]  /*0100*/  UIADD3 UR4, UPT, UPT, UR4, -0x2, URZ ;  /* 0xfffffffe04047890 */ /* 0x001fcc000fffe0ff */
[----:B------:R-:W-:-:S13]  /*0110*/  ISETP.GE.OR P0, PT, R8, UR4, !P0 ;  /* 0x0000000408007c0c */ /* 0x000fda000c706670 */
[----:B------:R-:W-:Y:S05]  /*0120*/  @P0 EXIT ;  /* 0x000000000000094d */ /* 0x000fea0003800000 */
[----:B------:R-:W0:Y:S01]  /*0130*/  LDC R5, c[0x0][0x3a0] ;  /* 0x0000e800ff057b82 */ /* 0x000e220000000800 */
[----:B------:R-:W1:Y:S01]  /*0140*/  LDCU.64 UR6, c[0x0][0x398] ;  /* 0x00007300ff0677ac */ /* 0x000e620008000a00 */
[----:B------:R-:W2:Y:S01]  /*0150*/  LDCU.64 UR4, c[0x0][0x358] ;  /* 0x00006b00ff0477ac */ /* 0x000ea20008000a00 */
[----:B0-----:R-:W-:-:S05]  /*0160*/  IMAD R12, R8, R5, RZ ;  /* 0x00000005080c7224 */ /* 0x001fca00078e02ff */
[----:B-1----:R-:W-:-:S04]  /*0170*/  IADD3 R6, P0, PT, R12, UR6, RZ ;  /* 0x000000060c067c10 */ /* 0x002fc8000ff1e0ff */
[----:B------:R-:W-:-:S03]  /*0180*/  LEA.HI.X.SX32 R7, R12, UR7, 0x1, P0 ;  /* 0x000000070c077c11 */ /* 0x000fc600080f0eff */
[----:B------:R-:W-:-:S05]  /*0190*/  IMAD.WIDE.U32 R2, R4, 0xc, R6 ;  /* 0x0000000c04027825 */ /* 0x000fca00078e0006 */
[----:B--2---:R0:W5:Y:S01]  /*01a0*/  LDG.E R0, desc[UR4][R2.64+0x4] ;  /* 0x0000040402007981 */ /* 0x004162000c1e1900 */
[----:B------:R-:W-:Y:S01]  /*01b0*/  SHF.L.U32 R9, R8, 0x3, RZ ;  /* 0x0000000308097819 */ /* 0x000fe200000006ff */
[----:B------:R-:W-:Y:S01]  /*01c0*/  BSSY.RECONVERGENT B0, `(.L_x_77) ;  /* 0x00000d8000007945 */ /* 0x000fe20003800200 */
[----:B------:R-:W-:Y:S02]  /*01d0*/  SHF.L.U32 R10, R4, 0x2, RZ ;  /* 0x00000002040a7819 */ /* 0x000fe400000006ff */
[----:B------:R-:W-:Y:S02]  /*01e0*/  LOP3.LUT R11, R9, 0x8, RZ, 0xc0, !PT ;  /* 0x00000008090b7812 */ /* 0x000fe400078ec0ff */
[----:B------:R-:W-:-:S04]  /*01f0*/  LOP3.LUT R10, R10, 0x4, RZ, 0xc0, !PT ;  /* 0x000000040a0a7812 */ /* 0x000fc800078ec0ff */
[C---:B------:R-:W-:Y:S02]  /*0200*/  IADD3 R9, PT, PT, R10.reuse, R11, RZ ;  /* 0x0000000b0a097210 */ /* 0x040fe40007ffe0ff */
[----:B------:R-:W-:-:S04]  /*0210*/  LOP3.LUT R10, R10, 0x4, RZ, 0x3c, !PT ;  /* 0x000000040a0a7812 */ /* 0x000fc800078e3cff */
[----:B------:R-:W1:Y:S01]  /*0220*/  LDC R9, c[0x3][R9] ;  /* 0x00c0000009097b82 */ /* 0x000e620000000800 */
[----:B------:R-:W-:Y:S02]  /*0230*/  IADD3 R10, PT, PT, R10, R11, RZ ;  /* 0x0000000b0a0a7210 */ /* 0x000fe40007ffe0ff */
[----:B-1----:R-:W-:-:S13]  /*0240*/  ISETP.NE.AND P0, PT, R9, RZ, PT ;  /* 0x000000ff0900720c */ /* 0x002fda0003f05270 */
[----:B0-----:R-:W-:Y:S05]  /*0250*/  @!P0 BRA `(.L_x_78) ;  /* 0x0000000800688947 */ /* 0x001fea0003800000 */
[----:B------:R-:W-:-:S13]  /*0260*/  ISETP.NE.AND P0, PT, R9, 0x2, PT ;  /* 0x000000020900780c */ /* 0x000fda0003f05270 */
[----:B------:R-:W-:Y:S05]  /*0270*/  @!P0 BRA `(.L_x_79) ;  /* 0x00000004008c8947 */ /* 0x000fea0003800000 */
[----:B------:R-:W-:-:S13]  /*0280*/  ISETP.NE.AND P0, PT, R9, 0x1, PT ;  /* 0x000000010900780c */ /* 0x000fda0003f05270 */
[----:B------:R-:W-:Y:S05]  /*0290*/  @P0 BRA `(.L_x_80) ;  /* 0x0000000c00280947 */ /* 0x000fea0003800000 */
[----:B------:R-:W0:Y:S02]  /*02a0*/  LDC R10, c[0x3][R10] ;  /* 0x00c000000a0a7b82 */ /* 0x000e240000000800 */
[----:B0-----:R-:W-:-:S13]  /*02b0*/  ISETP.NE.AND P0, PT, R10, RZ, PT ;  /* 0x000000ff0a00720c */ /* 0x001fda0003f05270 */
[----:B------:R-:W-:Y:S05]  /*02c0*/  @P0 BRA `(.L_x_81) ;  /* 0x0000000000bc0947 */ /* 0x000fea0003800000 */
[----:B------:R-:W0:Y:S01]  /*02d0*/  LDC R15, c[0x0][0x390] ;  /* 0x0000e400ff0f7b82 */ /* 0x000e220000000800 */
[----:B------:R-:W1:Y:S01]  /*02e0*/  LDCU.64 UR8, c[0x0][0x388] ;  /* 0x00007100ff0877ac */ /* 0x000e620008000a00 */
[-C--:B------:R-:W-:Y:S02]  /*02f0*/  IADD3 R9, PT, PT, R12, -R5.reuse, RZ ;  /* 0x800000050c097210 */ /* 0x080fe40007ffe0ff */
[----:B------:R-:W-:Y:S01]  /*0300*/  IADD3 R12, P3, PT, R6, R5, RZ ;  /* 0x00000005060c7210 */ /* 0x000fe20007f7e0ff */
[----:B------:R-:W2:Y:S03]  /*0310*/  LDCU UR10, c[0x0][0x3ac] ;  /* 0x00007580ff0a77ac */ /* 0x000ea60008000800 */
[----:B------:R-:W-:Y:S01]  /*0320*/  LEA.HI.X.SX32 R13, R5, R7, 0x1, P3 ;  /* 0x00000007050d7211 */ /* 0x000fe200018f0eff */
[----:B------:R-:W3:Y:S01]  /*0330*/  LDCU UR11, c[0x0][0x3b8] ;  /* 0x00007700ff0b77ac */ /* 0x000ee20008000800 */
[C---:B------:R-:W-:Y:S01]  /*0340*/  IADD3 R5, PT, PT, R4.reuse, -0x1, RZ ;  /* 0xffffffff04057810 */ /* 0x040fe20007ffe0ff */
[----:B------:R-:W-:-:S04]  /*0350*/  IMAD.WIDE.U32 R12, R4, 0xc, R12 ;  /* 0x0000000c040c7825 */ /* 0x000fc800078e000c */
[----:B------:R-:W-:Y:S02]  /*0360*/  IMAD.WIDE.U32 R6, R5, 0xc, R6 ;  /* 0x0000000c05067825 */ /* 0x000fe400078e0006 */
[----:B------:R-:W4:Y:S04]  /*0370*/  LDG.E R13, desc[UR4][R12.64+0x4] ;  /* 0x000004040c0d7981 */ /* 0x000f28000c1e1900 */
[----:B------:R-:W3:Y:S01]  /*0380*/  LDG.E R7, desc[UR4][R6.64+0x4] ;  /* 0x0000040406077981 */ /* 0x000ee2000c1e1900 */
[----:B0-----:R-:W-:Y:S01]  /*0390*/  IMAD R10, R8, R15, RZ ;  /* 0x0000000f080a7224 */ /* 0x001fe200078e02ff */
[----:B------:R-:W-:-:S04]  /*03a0*/  IADD3 R8, P2, PT, R9, UR6, RZ ;  /* 0x0000000609087c10 */ /* 0x000fc8000ff5e0ff */
[C---:B------:R-:W-:Y:S02]  /*03b0*/  IADD3 R11, PT, PT, R10.reuse, -R15, RZ ;  /* 0x8000000f0a0b7210 */ /* 0x040fe40007ffe0ff */
[C---:B-1----:R-:W-:Y:S02]  /*03c0*/  IADD3 R18, P0, PT, R10.reuse, UR8, RZ ;  /* 0x000000080a127c10 */ /* 0x042fe4000ff1e0ff */
[C---:B------:R-:W-:Y:S01]  /*03d0*/  IADD3 R16, P1, PT, R11.reuse, UR8, RZ ;  /* 0x000000080b107c10 */ /* 0x040fe2000ff3e0ff */
[----:B------:R-:W0:Y:S01]  /*03e0*/  LDCU UR8, c[0x0][0x3a4] ;  /* 0x00007480ff0877ac */ /* 0x000e220008000800 */
[----:B------:R-:W-:Y:S02]  /*03f0*/  LEA.HI.X.SX32 R19, R10, UR9, 0x1, P0 ;  /* 0x000000090a137c11 */ /* 0x000fe400080f0eff */
[----:B------:R-:W-:Y:S01]  /*0400*/  LEA.HI.X.SX32 R17, R11, UR9, 0x1, P1 ;  /* 0x000000090b117c11 */ /* 0x000fe200088f0eff */
[----:B------:R-:W3:Y:S01]  /*0410*/  LDCU UR9, c[0x0][0x3b0] ;  /* 0x00007600ff0977ac */ /* 0x000ee20008000800 */
[----:B------:R-:W-:Y:S01]  /*0420*/  LEA.HI.X.SX32 R9, R9, UR7, 0x1, P2 ;  /* 0x0000000709097c11 */ /* 0x000fe200090f0eff */
[----:B------:R-:W-:-:S04]  /*0430*/  IMAD.WIDE.U32 R10, R4, 0x4, R18 ;  /* 0x00000004040a7825 */ /* 0x000fc800078e0012 */
[----:B------:R-:W-:Y:S01]  /*0440*/  IMAD.WIDE.U32 R18, R5, 0x4, R18 ;  /* 0x0000000405127825 */ /* 0x000fe200078e0012 */
[----:B------:R-:W-:Y:S01]  /*0450*/  IADD3 R14, P0, PT, R10, R15, RZ ;  /* 0x0000000f0a0e7210 */ /* 0x000fe20007f1e0ff */
[----:B------:R-:W4:Y:S02]  /*0460*/  LDG.E R5, desc[UR4][R2.64+0x10] ;  /* 0x0000100402057981 */ /* 0x000f24000c1e1900 */
[C---:B------:R-:W-:Y:S01]  /*0470*/  IMAD.WIDE.U32 R16, R4.reuse, 0x4, R16 ;  /* 0x0000000404107825 */ /* 0x040fe200078e0010 */
[----:B------:R-:W-:Y:S01]  /*0480*/  LEA.HI.X.SX32 R15, R15, R11, 0x1, P0 ;  /* 0x0000000b0f0f7211 */ /* 0x000fe200000f0eff */
[----:B------:R-:W0:Y:S02]  /*0490*/  LDG.E.CONSTANT R18, desc[UR4][R18.64] ;  /* 0x0000000412127981 */ /* 0x000e24000c1e9900 */
[----:B------:R-:W-:Y:S02]  /*04a0*/  IMAD.WIDE.U32 R8, R4, 0xc, R8 ;  /* 0x0000000c04087825 */ /* 0x000fe400078e0008 */
[----:B------:R-:W2:Y:S04]  /*04b0*/  LDG.E.CONSTANT R16, desc[UR4][R16.64] ;  /* 0x0000000410107981 */ /* 0x000ea8000c1e9900 */
[----:B------:R-:W3:Y:S04]  /*04c0*/  LDG.E.CONSTANT R10, desc[UR4][R10.64+0x4] ;  /* 0x000004040a0a7981 */ /* 0x000ee8000c1e9900 */
[----:B------:R-:W4:Y:S04]  /*04d0*/  LDG.E.CONSTANT R14, desc[UR4][R14.64] ;  /* 0x000000040e0e7981 */ /* 0x000f28000c1e9900 */
[----:B------:R-:W4:Y:S01]  /*04e0*/  LDG.E R9, desc[UR4][R8.64+0x4] ;  /* 0x0000040408097981 */ /* 0x000f22000c1e1900 */
[----:B0-----:R-:W-:Y:S01]  /*04f0*/  FADD R18, R18, -UR8 ;  /* 0x8000000812127e21 */ /* 0x001fe20008000000 */
[----:B--2---:R-:W-:Y:S01]  /*0500*/  FADD R16, R16, -UR10 ;  /* 0x8000000a10107e21 */ /* 0x004fe20008000000 */
[----:B---3--:R-:W-:Y:S01]  /*0510*/  FADD R10, R10, -UR8 ;  /* 0x800000080a0a7e21 */ /* 0x008fe20008000000 */
[----:B----4-:R-:W-:Y:S01]  /*0520*/  FADD R14, R14, -UR10 ;  /* 0x8000000a0e0e7e21 */ /* 0x010fe20008000000 */
[----:B------:R-:W-:-:S02]  /*0530*/  FFMA R7, R18, UR9, -R7 ;  /* 0x0000000912077c23 */ /* 0x000fc40008000807 */
[----:B------:R-:W-:Y:S01]  /*0540*/  FFMA R10, R10, UR9, -R5 ;  /* 0x000000090a0a7c23 */ /* 0x000fe20008000805 */
[----:B------:R-:W-:Y:S01]  /*0550*/  FFMA R9, R16, UR11, -R9 ;  /* 0x0000000b10097c23 */ /* 0x000fe20008000809 */
[----:B------:R-:W-:Y:S02]  /*0560*/  FFMA R14, R14, UR11, -R13 ;  /* 0x0000000b0e0e7c23 */ /* 0x000fe4000800080d */
[----:B------:R-:W-:Y:S02]  /*0570*/  FADD R7, R7, R10 ;  /* 0x0000000a07077221 */ /* 0x000fe40000000000 */
[----:B------:R-:W-:Y:S02]  /*0580*/  FADD R9, R9, R14 ;  /* 0x0000000e09097221 */ /* 0x000fe40000000000 */
[--C-:B-----5:R-:W-:Y:S02]  /*0590*/  FFMA R7, R7, 0.5, R0.reuse ;  /* 0x3f00000007077823 */ /* 0x120fe40000000000 */
[----:B------:R-:W-:Y:S01]  /*05a0*/  FFMA R9, R9, 0.5, R0 ;  /* 0x3f00000009097823 */ /* 0x000fe20000000000 */
[----:B------:R-:W-:Y:S06]  /*05b0*/  BRA `(.L_x_80) ;  /* 0x0000000800607947 */ /* 0x000fec0003800000 */
.L_x_81:
[----:B------:R-:W0:Y:S01]  /*05c0*/  LDC R15, c[0x0][0x390] ;  /* 0x0000e400ff0f7b82 */ /* 0x000e220000000800 */
[----:B------:R-:W1:Y:S01]  /*05d0*/  LDCU.64 UR8, c[0x0][0x388] ;  /* 0x00007100ff0877ac */ /* 0x000e620008000a00 */
[-C--:B------:R-:W-:Y:S01]  /*05e0*/  IADD3 R9, PT, PT, R12, -R5.reuse, RZ ;  /* 0x800000050c097210 */ /* 0x080fe20007ffe0ff */
[----:B------:R-:W2:Y:S01]  /*05f0*/  LDG.E R20, desc[UR4][R2.64+0x10] ;  /* 0x0000100402147981 */ /* 0x000ea2000c1e1900 */
[----:B------:R-:W-:Y:S01]  /*0600*/  IADD3 R12, P3, PT, R6, R5, RZ ;  /* 0x00000005060c7210 */ /* 0x000fe20007f7e0ff */
[----:B------:R-:W3:Y:S03]  /*0610*/  LDCU UR10, c[0x0][0x3a4] ;  /* 0x00007480ff0a77ac */ /* 0x000ee60008000800 */
[----:B------:R-:W-:Y:S01]  /*0620*/  LEA.HI.X.SX32 R13, R5, R7, 0x1, P3 ;  /* 0x00000007050d7211 */ /* 0x000fe200018f0eff */
[----:B------:R-:W4:Y:S01]  /*0630*/  LDCU UR11, c[0x0][0x3b0] ;  /* 0x00007600ff0b77ac */ /* 0x000f220008000800 */
[C---:B------:R-:W-:Y:S01]  /*0640*/  IADD3 R5, PT, PT, R4.reuse, -0x1, RZ ;  /* 0xffffffff04057810 */ /* 0x040fe20007ffe0ff */
[----:B------:R-:W-:-:S04]  /*0650*/  IMAD.WIDE.U32 R12, R4, 0xc, R12 ;  /* 0x0000000c040c7825 */ /* 0x000fc800078e000c */
[----:B------:R-:W-:Y:S02]  /*0660*/  IMAD.WIDE.U32 R6, R5, 0xc, R6 ;  /* 0x0000000c05067825 */ /* 0x000fe400078e0006 */
[----:B------:R-:W4:Y:S04]  /*0670*/  LDG.E R13, desc[UR4][R12.64+0x4] ;  /* 0x000004040c0d7981 */ /* 0x000f28000c1e1900 */
[----:B------:R-:W2:Y:S01]  /*0680*/  LDG.E R7, desc[UR4][R6.64+0x4] ;  /* 0x0000040406077981 */ /* 0x000ea2000c1e1900 */
        /* <DEDUP_REMOVED lines=8> */
[----:B------:R-:W2:Y:S01]  /*0710*/  LDCU UR9, c[0x0][0x3b8] ;  /* 0x00007700ff0977ac */ /* 0x000ea20008000800 */
[----:B------:R-:W-:Y:S01]  /*0720*/  LEA.HI.X.SX32 R9, R9, UR7, 0x1, P2 ;  /* 0x0000000709097c11 */ /* 0x000fe200090f0eff */
[----:B------:R-:W-:-:S04]  /*0730*/  IMAD.WIDE.U32 R10, R4, 0x4, R18 ;  /* 0x00000004040a7825 */ /* 0x000fc800078e0012 */
[----:B------:R-:W-:Y:S01]  /*0740*/  IMAD.WIDE.U32 R18, R5, 0x4, R18 ;  /* 0x0000000405127825 */ /* 0x000fe200078e0012 */
[----:B------:R-:W-:Y:S01]  /*0750*/  IADD3 R14, P0, PT, R10, R15, RZ ;  /* 0x0000000f0a0e7210 */ /* 0x000fe20007f1e0ff */
[----:B------:R-:W0:Y:S02]  /*0760*/  LDG.E.CONSTANT R5, desc[UR4][R10.64+0x4] ;  /* 0x000004040a057981 */ /* 0x000e24000c1e9900 */
[----:B------:R-:W-:Y:S01]  /*0770*/  IMAD.WIDE.U32 R16, R4, 0x4, R16 ;  /* 0x0000000404107825 */ /* 0x000fe200078e0010 */
[----:B------:R-:W-:-:S03]  /*0780*/  LEA.HI.X.SX32 R15, R15, R11, 0x1, P0 ;  /* 0x0000000b0f0f7211 */ /* 0x000fc600000f0eff */
[----:B------:R-:W-:Y:S02]  /*0790*/  IMAD.WIDE.U32 R8, R4, 0xc, R8 ;  /* 0x0000000c04087825 */ /* 0x000fe400078e0008 */
[----:B------:R-:W3:Y:S04]  /*07a0*/  LDG.E.CONSTANT R4, desc[UR4][R18.64] ;  /* 0x0000000412047981 */ /* 0x000ee8000c1e9900 */
[----:B------:R-:W4:Y:S04]  /*07b0*/  LDG.E.CONSTANT R16, desc[UR4][R16.64] ;  /* 0x0000000410107981 */ /* 0x000f28000c1e9900 */
[----:B------:R-:W2:Y:S04]  /*07c0*/  LDG.E.CONSTANT R14, desc[UR4][R14.64] ;  /* 0x000000040e0e7981 */ /* 0x000ea8000c1e9900 */
[----:B------:R1:W2:Y:S01]  /*07d0*/  LDG.E R9, desc[UR4][R8.64+0x4] ;  /* 0x0000040408097981 */ /* 0x0002a2000c1e1900 */
[----:B0-----:R-:W-:Y:S01]  /*07e0*/  FADD R5, R5, -UR8 ;  /* 0x8000000805057e21 */ /* 0x001fe20008000000 */
[----:B---3--:R-:W-:Y:S01]  /*07f0*/  FADD R4, R4, -UR8 ;  /* 0x8000000804047e21 */ /* 0x008fe20008000000 */
[----:B----4-:R-:W-:-:S03]  /*0800*/  FADD R16, R16, -UR10 ;  /* 0x8000000a10107e21 */ /* 0x010fc60008000000 */
[----:B--2---:R-:W-:Y:S01]  /*0810*/  FFMA R4, R4, UR9, -R7 ;  /* 0x0000000904047c23 */ /* 0x004fe20008000807 */
[----:B-1----:R-:W-:Y:S01]  /*0820*/  FADD R8, R14, -UR10 ;  /* 0x8000000a0e087e21 */ /* 0x002fe20008000000 */
[----:B------:R-:W-:Y:S01]  /*0830*/  FFMA R5, R5, UR9, -R20 ;  /* 0x0000000905057c23 */ /* 0x000fe20008000814 */
[----:B------:R-:W-:Y:S02]  /*0840*/  FFMA R16, R16, UR11, -R9 ;  /* 0x0000000b10107c23 */ /* 0x000fe40008000809 */
[----:B------:R-:W-:Y:S01]  /*0850*/  FFMA R7, R8, UR11, -R13 ;  /* 0x0000000b08077c23 */ /* 0x000fe2000800080d */
[----:B------:R-:W-:-:S03]  /*0860*/  FADD R5, R4, R5 ;  /* 0x0000000504057221 */ /* 0x000fc60000000000 */
[----:B------:R-:W-:Y:S01]  /*0870*/  FADD R7, R16, R7 ;  /* 0x0000000710077221 */ /* 0x000fe20000000000 */
[----:B-----5:R-:W-:-:S03]  /*0880*/  FFMA R9, R5, 0.5, R0 ;  /* 0x3f00000005097823 */ /* 0x020fc60000000000 */
[----:B------:R-:W-:Y:S01]  /*0890*/  FFMA R7, R7, 0.5, R0 ;  /* 0x3f00000007077823 */ /* 0x000fe20000000000 */
[----:B------:R-:W-:Y:S06]  /*08a0*/  BRA `(.L_x_80) ;  /* 0x0000000400a47947 */ /* 0x000fec0003800000 */
.L_x_79:
[----:B------:R-:W0:Y:S01]  /*08b0*/  LDC R19, c[0x0][0x390] ;  /* 0x0000e400ff137b82 */ /* 0x000e220000000800 */
[----:B------:R-:W1:Y:S01]  /*08c0*/  LDCU.64 UR8, c[0x0][0x388] ;  /* 0x00007100ff0877ac */ /* 0x000e620008000a00 */
[-C--:B------:R-:W-:Y:S02]  /*08d0*/  IADD3 R9, PT, PT, R12, -R5.reuse, RZ ;  /* 0x800000050c097210 */ /* 0x080fe40007ffe0ff */
[----:B------:R-:W-:Y:S01]  /*08e0*/  IADD3 R10, P0, PT, R6, R5, RZ ;  /* 0x00000005060a7210 */ /* 0x000fe20007f1e0ff */
[----:B------:R-:W2:Y:S01]  /*08f0*/  LDCU UR10, c[0x0][0x3a4] ;  /* 0x00007480ff0a77ac */ /* 0x000ea20008000800 */
[C---:B------:R-:W-:Y:S02]  /*0900*/  IADD3 R16, P3, PT, R9.reuse, UR6, RZ ;  /* 0x0000000609107c10 */ /* 0x040fe4000ff7e0ff */
[----:B------:R-:W-:Y:S01]  /*0910*/  IADD3 R15, PT, PT, R4, -0x1, RZ ;  /* 0xffffffff040f7810 */ /* 0x000fe20007ffe0ff */
[----:B------:R-:W3:Y:S01]  /*0920*/  LDCU UR11, c[0x0][0x3b0] ;  /* 0x00007600ff0b77ac */ /* 0x000ee20008000800 */
[----:B------:R-:W-:-:S03]  /*0930*/  LEA.HI.X.SX32 R17, R9, UR7, 0x1, P3 ;  /* 0x0000000709117c11 */ /* 0x000fc600098f0eff */
[----:B------:R-:W-:-:S04]  /*0940*/  IMAD.WIDE.U32 R20, R15, 0xc, R16 ;  /* 0x0000000c0f147825 */ /* 0x000fc800078e0010 */
[----:B------:R-:W-:Y:S02]  /*0950*/  IMAD.WIDE.U32 R16, R4, 0xc, R16 ;  /* 0x0000000c04107825 */ /* 0x000fe400078e0010 */
[----:B------:R-:W3:Y:S02]  /*0960*/  LDG.E R20, desc[UR4][R20.64+0x4] ;  /* 0x0000040414147981 */ /* 0x000ee4000c1e1900 */
[-C--:B0-----:R-:W-:Y:S02]  /*0970*/  IMAD R14, R8, R19.reuse, RZ ;  /* 0x00000013080e7224 */ /* 0x081fe400078e02ff */
[----:B------:R-:W4:Y:S03]  /*0980*/  LDG.E R16, desc[UR4][R16.64+0x10] ;  /* 0x0000100410107981 */ /* 0x000f26000c1e1900 */
[C---:B------:R-:W-:Y:S02]  /*0990*/  IADD3 R11, PT, PT, R14.reuse, -R19, RZ ;  /* 0x800000130e0b7210 */ /* 0x040fe40007ffe0ff */
[----:B-1----:R-:W-:-:S02]  /*09a0*/  IADD3 R8, P1, PT, R14, UR8, RZ ;  /* 0x000000080e087c10 */ /* 0x002fc4000ff3e0ff */
[C---:B------:R-:W-:Y:S01]  /*09b0*/  IADD3 R12, P2, PT, R11.reuse, UR8, RZ ;  /* 0x000000080b0c7c10 */ /* 0x040fe2000ff5e0ff */
[----:B------:R-:W0:Y:S01]  /*09c0*/  LDCU UR8, c[0x0][0x3ac] ;  /* 0x00007580ff0877ac */ /* 0x000e220008000800 */
[----:B------:R-:W-:Y:S02]  /*09d0*/  LEA.HI.X.SX32 R9, R14, UR9, 0x1, P1 ;  /* 0x000000090e097c11 */ /* 0x000fe400088f0eff */
[----:B------:R-:W-:Y:S02]  /*09e0*/  IADD3 R6, P1, PT, R8, R19, RZ ;  /* 0x0000001308067210 */ /* 0x000fe40007f3e0ff */
[----:B------:R-:W-:Y:S01]  /*09f0*/  LEA.HI.X.SX32 R13, R11, UR9, 0x1, P2 ;  /* 0x000000090b0d7c11 */ /* 0x000fe200090f0eff */
[----:B------:R-:W1:Y:S01]  /*0a00*/  LDCU UR9, c[0x0][0x3b8] ;  /* 0x00007700ff0977ac */ /* 0x000e620008000800 */
[----:B------:R-:W-:Y:S02]  /*0a10*/  LEA.HI.X.SX32 R11, R5, R7, 0x1, P0 ;  /* 0x00000007050b7211 */ /* 0x000fe400000f0eff */
[----:B------:R-:W-:Y:S01]  /*0a20*/  LEA.HI.X.SX32 R7, R19, R9, 0x1, P1 ;  /* 0x0000000913077211 */ /* 0x000fe200008f0eff */
[----:B------:R-:W-:-:S04]  /*0a30*/  IMAD.WIDE.U32 R22, R15, 0x4, R12 ;  /* 0x000000040f167825 */ /* 0x000fc800078e000c */
[C---:B------:R-:W-:Y:S01]  /*0a40*/  IMAD.WIDE.U32 R24, R4.reuse, 0x4, R12 ;  /* 0x0000000404187825 */ /* 0x040fe200078e000c */
[----:B------:R-:W2:Y:S03]  /*0a50*/  LDG.E.CONSTANT R5, desc[UR4][R22.64] ;  /* 0x0000000416057981 */ /* 0x000ea6000c1e9900 */
[C---:B------:R-:W-:Y:S01]  /*0a60*/  IMAD.WIDE.U32 R18, R4.reuse, 0x4, R6 ;  /* 0x0000000404127825 */ /* 0x040fe200078e0006 */
[----:B------:R-:W3:Y:S03]  /*0a70*/  LDG.E.CONSTANT R14, desc[UR4][R24.64+0x4] ;  /* 0x00000404180e7981 */ /* 0x000ee6000c1e9900 */
[----:B------:R-:W-:Y:S02]  /*0a80*/  IMAD.WIDE.U32 R12, R4, 0xc, R10 ;  /* 0x0000000c040c7825 */ /* 0x000fe400078e000a */
[----:B------:R-:W4:Y:S02]  /*0a90*/  LDG.E.CONSTANT R18, desc[UR4][R18.64+0x4] ;  /* 0x0000040412127981 */ /* 0x000f24000c1e9900 */
[----:B------:R-:W-:-:S02]  /*0aa0*/  IMAD.WIDE.U32 R6, R15, 0x4, R6 ;  /* 0x000000040f067825 */ /* 0x000fc400078e0006 */
[----:B------:R-:W4:Y:S02]  /*0ab0*/  LDG.E R13, desc[UR4][R12.64+0x10] ;  /* 0x000010040c0d7981 */ /* 0x000f24000c1e1900 */
[----:B------:R-:W-:Y:S02]  /*0ac0*/  IMAD.WIDE.U32 R10, R15, 0xc, R10 ;  /* 0x0000000c0f0a7825 */ /* 0x000fe400078e000a */
[----:B------:R-:W4:Y:S02]  /*0ad0*/  LDG.E.CONSTANT R6, desc[UR4][R6.64] ;  /* 0x0000000406067981 */ /* 0x000f24000c1e9900 */
[----:B------:R-:W-:Y:S02]  /*0ae0*/  IMAD.WIDE.U32 R8, R4, 0x4, R8 ;  /* 0x0000000404087825 */ /* 0x000fe400078e0008 */
[----:B------:R-:W4:Y:S04]  /*0af0*/  LDG.E R11, desc[UR4][R10.64+0x4] ;  /* 0x000004040a0b7981 */ /* 0x000f28000c1e1900 */
[----:B------:R-:W0:Y:S01]  /*0b00*/  LDG.E.CONSTANT R8, desc[UR4][R8.64] ;  /* 0x0000000408087981 */ /* 0x000e22000c1e9900 */
[----:B--2---:R-:W-:Y:S01]  /*0b10*/  FADD R5, R5, -UR10 ;  /* 0x8000000a05057e21 */ /* 0x004fe20008000000 */
[----:B---3--:R-:W-:-:S03]  /*0b20*/  FADD R15, R14, -UR10 ;  /* 0x8000000a0e0f7e21 */ /* 0x008fc60008000000 */
[----:B------:R-:W-:Y:S01]  /*0b30*/  FFMA R5, R5, UR11, -R20 ;  /* 0x0000000b05057c23 */ /* 0x000fe20008000814 */
[----:B----4-:R-:W-:Y:S01]  /*0b40*/  FFMA R16, R15, UR11, -R16 ;  /* 0x0000000b0f107c23 */ /* 0x010fe20008000810 */
[----:B------:R-:W-:-:S03]  /*0b50*/  FADD R18, R18, -UR10 ;  /* 0x8000000a12127e21 */ /* 0x000fc60008000000 */
[----:B------:R-:W-:Y:S01]  /*0b60*/  FADD R5, R5, R16 ;  /* 0x0000001005057221 */ /* 0x000fe20000000000 */
[----:B------:R-:W-:Y:S01]  /*0b70*/  FFMA R18, R18, UR11, -R13 ;  /* 0x0000000b12127c23 */ /* 0x000fe2000800080d */
[----:B------:R-:W-:-:S03]  /*0b80*/  FADD R6, R6, -UR10 ;  /* 0x8000000a06067e21 */ /* 0x000fc60008000000 */
[----:B------:R-:W-:Y:S01]  /*0b90*/  FADD R5, R5, R18 ;  /* 0x0000001205057221 */ /* 0x000fe20000000000 */
[----:B------:R-:W-:Y:S01]  /*0ba0*/  FFMA R6, R6, UR11, -R11 ;  /* 0x0000000b06067c23 */ /* 0x000fe2000800080b */
[----:B0-----:R-:W-:-:S03]  /*0bb0*/  FADD R8, R8, -UR8 ;  /* 0x8000000808087e21 */ /* 0x001fc60008000000 */
[----:B------:R-:W-:Y:S01]  /*0bc0*/  FADD R5, R5, R6 ;  /* 0x0000000605057221 */ /* 0x000fe20000000000 */
[----:B-1----:R-:W-:-:S03]  /*0bd0*/  FMUL R9, R8, UR9 ;  /* 0x0000000908097c20 */ /* 0x002fc60008400000 */
[----:B-----5:R-:W-:Y:S01]  /*0be0*/  FFMA R7, R5, 0.25, R0 ;  /* 0x3e80000005077823 */ /* 0x020fe20000000000 */
[----:B------:R-:W-:Y:S06]  /*0bf0*/  BRA `(.L_x_80) ;  /* 0x0000000000d07947 */ /* 0x000fec0003800000 */
.L_x_78:
[----:B------:R-:W0:Y:S01]  /*0c00*/  LDC R11, c[0x0][0x390] ;  /* 0x0000e400ff0b7b82 */ /* 0x000e220000000800 */
[----:B------:R-:W1:Y:S01]  /*0c10*/  LDCU.64 UR8, c[0x0][0x388] ;  /* 0x00007100ff0877ac */ /* 0x000e620008000a00 */
[-C--:B------:R-:W-:Y:S02]  /*0c20*/  IADD3 R12, PT, PT, R12, -R5.reuse, RZ ;  /* 0x800000050c0c7210 */ /* 0x080fe40007ffe0ff */
[----:B------:R-:W-:Y:S01]  /*0c30*/  IADD3 R13, PT, PT, R4, -0x1, RZ ;  /* 0xffffffff040d7810 */ /* 0x000fe20007ffe0ff */
[----:B------:R-:W2:Y:S01]  /*0c40*/  LDCU UR10, c[0x0][0x3ac] ;  /* 0x00007580ff0a77ac */ /* 0x000ea20008000800 */
[----:B------:R-:W-:Y:S02]  /*0c50*/  IADD3 R16, P3, PT, R12, UR6, RZ ;  /* 0x000000060c107c10 */ /* 0x000fe4000ff7e0ff */
[----:B------:R-:W-:Y:S01]  /*0c60*/  IADD3 R6, P0, PT, R6, R5, RZ ;  /* 0x0000000506067210 */ /* 0x000fe20007f1e0ff */
[----:B------:R-:W3:Y:S01]  /*0c70*/  LDCU UR11, c[0x0][0x3b8] ;  /* 0x00007700ff0b77ac */ /* 0x000ee20008000800 */
[----:B------:R-:W-:-:S02]  /*0c80*/  LEA.HI.X.SX32 R17, R12, UR7, 0x1, P3 ;  /* 0x000000070c117c11 */ /* 0x000fc400098f0eff */
[----:B------:R-:W-:Y:S01]  /*0c90*/  LEA.HI.X.SX32 R7, R5, R7, 0x1, P0 ;  /* 0x0000000705077211 */ /* 0x000fe200000f0eff */
        /* <DEDUP_REMOVED lines=41> */
[----:B-----5:R-:W-:-:S07]  /*0f30*/  FFMA R9, R5, 0.25, R0 ;  /* 0x3e80000005097823 */ /* 0x020fce0000000000 */
.L_x_80:
[----:B------:R-:W-:Y:S05]  /*0f40*/  BSYNC.RECONVERGENT B0 ;  /* 0x0000000000007941 */ /* 0x000fea0003800200 */
.L_x_77:
[----:B------:R-:W-:Y:S04]  /*0f50*/  STG.E desc[UR4][R2.64], R7 ;  /* 0x0000000702007986 */ /* 0x000fe8000c101904 */
[----:B------:R-:W-:Y:S01]  /*0f60*/  STG.E desc[UR4][R2.64+0x8], R9 ;  /* 0x0000080902007986 */ /* 0x000fe2000c101904 */
[----:B------:R-:W-:Y:S05]  /*0f70*/  EXIT ;  /* 0x000000000000794d */ /* 0x000fea0003800000 */
.L_x_82:
        /* <DEDUP_REMOVED lines=16> */
.L_x_111:


//--------------------- .text.deBayerGreenKernel  --------------------------
	.section	.text.deBayerGreenKernel,"ax",@progbits
	.align	128
        .global         deBayerGreenKernel
        .type           deBayerGreenKernel,@function
        .size           deBayerGreenKernel,(.L_x_107 - deBayerGreenKernel)
        .other          deBayerGreenKernel,@"STO_CUDA_ENTRY STV_DEFAULT"
deBayerGreenKernel:
.text.deBayerGreenKernel:
        /* <DEDUP_REMOVED lines=19> */
[----:B------:R-:W-:Y:S01]  /*0130*/  SHF.L.U32 R0, R2, 0x3, RZ ;  /* 0x0000000302007819 */ /* 0x000fe200000006ff */
[----:B------:R-:W0:Y:S01]  /*0140*/  LDCU.64 UR4, c[0x0][0x358] ;  /* 0x00006b00ff0477ac */ /* 0x000e220008000a00 */
[----:B------:R-:W-:Y:S01]  /*0150*/  SHF.L.U32 R3, R4, 0x2, RZ ;  /* 0x0000000204037819 */ /* 0x000fe200000006ff */
[----:B------:R-:W-:Y:S01]  /*0160*/  BSSY.RECONVERGENT B0, `(.L_x_83) ;  /* 0x00000cd000007945 */ /* 0x000fe20003800200 */
[----:B------:R-:W-:Y:S02]  /*0170*/  LOP3.LUT R5, R0, 0x8, RZ, 0xc0, !PT ;  /* 0x0000000800057812 */ /* 0x000fe400078ec0ff */
[----:B------:R-:W-:-:S04]  /*0180*/  LOP3.LUT R0, R3, 0x4, RZ, 0xc0, !PT ;  /* 0x0000000403007812 */ /* 0x000fc800078ec0ff */
[----:B------:R-:W-:-:S06]  /*0190*/  IADD3 R0, PT, PT, R0, R5, RZ ;  /* 0x0000000500007210 */ /* 0x000fcc0007ffe0ff */
[----:B------:R-:W1:Y:S02]  /*01a0*/  LDC R0, c[0x3][R0] ;  /* 0x00c0000000007b82 */ /* 0x000e640000000800 */
[----:B-1----:R-:W-:-:S13]  /*01b0*/  ISETP.NE.AND P0, PT, R0, RZ, PT ;  /* 0x000000ff0000720c */ /* 0x002fda0003f05270 */
[----:B0-----:R-:W-:Y:S05]  /*01c0*/  @!P0 BRA `(.L_x_84) ;  /* 0x0000000400b08947 */ /* 0x001fea0003800000 */
[----:B------:R-:W-:-:S13]  /*01d0*/  ISETP.NE.AND P0, PT, R0, 0x2, PT ;  /* 0x000000020000780c */ /* 0x000fda0003f05270 */
[----:B------:R-:W-:Y:S05]  /*01e0*/  @!P0 BRA `(.L_x_85) ;  /* 0x00000000003c8947 */ /* 0x000fea0003800000 */
[----:B------:R-:W-:Y:S01]  /*01f0*/  ISETP.NE.AND P0, PT, R0, 0x1, PT ;  /* 0x000000010000780c */ /* 0x000fe20003f05270 */
[----:B------:R-:W-:-:S12]  /*0200*/  HFMA2 R9, -RZ, RZ, 0, 0 ;  /* 0x00000000ff097431 */ /* 0x000fd800000001ff */
[----:B------:R-:W-:Y:S05]  /*0210*/  @P0 BRA `(.L_x_86) ;  /* 0x0000000c00040947 */ /* 0x000fea0003800000 */
[----:B------:R-:W0:Y:S01]  /*0220*/  LDCU UR6, c[0x0][0x390] ;  /* 0x00007200ff0677ac */ /* 0x000e220008000800 */
[----:B------:R-:W1:Y:S01]  /*0230*/  LDCU.64 UR8, c[0x0][0x388] ;  /* 0x00007100ff0877ac */ /* 0x000e620008000a00 */
[----:B------:R-:W2:Y:S01]  /*0240*/  LDCU UR7, c[0x0][0x3b4] ;  /* 0x00007680ff0777ac */ /* 0x000ea20008000800 */
[----:B0-----:R-:W-:Y:S01]  /*0250*/  IMAD R0, R2, UR6, RZ ;  /* 0x0000000602007c24 */ /* 0x001fe2000f8e02ff */
[----:B------:R-:W0:Y:S04]  /*0260*/  LDCU UR6, c[0x0][0x3a8] ;  /* 0x00007500ff0677ac */ /* 0x000e280008000800 */
[----:B-1----:R-:W-:-:S04]  /*0270*/  IADD3 R6, P0, PT, R0, UR8, RZ ;  /* 0x0000000800067c10 */ /* 0x002fc8000ff1e0ff */
[----:B------:R-:W-:-:S03]  /*0280*/  LEA.HI.X.SX32 R7, R0, UR9, 0x1, P0 ;  /* 0x0000000900077c11 */ /* 0x000fc600080f0eff */
[----:B------:R-:W-:-:S06]  /*0290*/  IMAD.WIDE.U32 R6, R4, 0x4, R6 ;  /* 0x0000000404067825 */ /* 0x000fcc00078e0006 */
[----:B------:R-:W0:Y:S02]  /*02a0*/  LDG.E.CONSTANT R6, desc[UR4][R6.64] ;  /* 0x0000000406067981 */ /* 0x000e24000c1e9900 */
[----:B0-----:R-:W-:-:S04]  /*02b0*/  FADD R9, R6, -UR6 ;  /* 0x8000000606097e21 */ /* 0x001fc80008000000 */
[----:B--2---:R-:W-:Y:S01]  /*02c0*/  FMUL R9, R9, UR7 ;  /* 0x0000000709097c20 */ /* 0x004fe20008400000 */
[----:B------:R-:W-:Y:S06]  /*02d0*/  BRA `(.L_x_86) ;  /* 0x0000000800d47947 */ /* 0x000fec0003800000 */
.L_x_85:
[----:B------:R-:W0:Y:S01]  /*02e0*/  LDCU UR7, c[0x0][0x390] ;  /* 0x00007200ff0777ac */ /* 0x000e220008000800 */
[----:B------:R-:W-:Y:S02]  /*02f0*/  IADD3 R0, PT, PT, R2, -0x2, RZ ;  /* 0xfffffffe02007810 */ /* 0x000fe40007ffe0ff */
[----:B------:R-:W-:Y:S01]  /*0300*/  IADD3 R13, PT, PT, R4, -0x2, RZ ;  /* 0xfffffffe040d7810 */ /* 0x000fe20007ffe0ff */
[----:B------:R-:W1:Y:S01]  /*0310*/  LDCU.64 UR8, c[0x0][0x388] ;  /* 0x00007100ff0877ac */ /* 0x000e620008000a00 */
[----:B0-----:R-:W-:Y:S01]  /*0320*/  IMAD R3, R2, UR7, RZ ;  /* 0x0000000702037c24 */ /* 0x001fe2000f8e02ff */
[----:B------:R-:W-:Y:S02]  /*0330*/  USHF.R.S32.HI UR6, URZ, 0x1f, UR7 ;  /* 0x0000001fff067899 */ /* 0x000fe40008011407 */
[----:B------:R-:W-:Y:S02]  /*0340*/  IMAD R0, R0, UR7, RZ ;  /* 0x0000000700007c24 */ /* 0x000fe4000f8e02ff */
[----:B-1----:R-:W-:-:S03]  /*0350*/  IADD3 R14, P1, PT, R3, UR8, RZ ;  /* 0x00000008030e7c10 */ /* 0x002fc6000ff3e0ff */
[C---:B------:R-:W-:Y:S02]  /*0360*/  IADD3 R8, P0, PT, R0.reuse, UR8, RZ ;  /* 0x0000000800087c10 */ /* 0x040fe4000ff1e0ff */
[----:B------:R-:W-:Y:S02]  /*0370*/  LEA.HI.X.SX32 R15, R3, UR9, 0x1, P1 ;  /* 0x00000009030f7c11 */ /* 0x000fe400088f0eff */
[----:B------:R-:W-:Y:S01]  /*0380*/  LEA.HI.X.SX32 R9, R0, UR9, 0x1, P0 ;  /* 0x0000000900097c11 */ /* 0x000fe200080f0eff */
[----:B------:R-:W0:Y:S01]  /*0390*/  LDCU.64 UR8, c[0x0][0x3a8] ;  /* 0x00007500ff0877ac */ /* 0x000e220008000a00 */
[C---:B------:R-:W-:Y:S01]  /*03a0*/  IADD3 R3, PT, PT, R4.reuse, -0x1, RZ ;  /* 0xffffffff04037810 */ /* 0x040fe20007ffe0ff */
[----:B------:R-:W-:-:S04]  /*03b0*/  IMAD.WIDE.U32 R6, R4, 0x4, R14 ;  /* 0x0000000404067825 */ /* 0x000fc800078e000e */
[----:B------:R-:W-:Y:S01]  /*03c0*/  IMAD.WIDE.U32 R8, R4, 0x4, R8 ;  /* 0x0000000404087825 */ /* 0x000fe200078e0008 */
[----:B------:R-:W-:Y:S01]  /*03d0*/  IADD3 R10, P1, PT, R6, UR7, RZ ;  /* 0x00000007060a7c10 */ /* 0x000fe2000ff3e0ff */
[----:B------:R-:W0:Y:S02]  /*03e0*/  LDG.E.CONSTANT R22, desc[UR4][R6.64] ;  /* 0x0000000406167981 */ /* 0x000e24000c1e9900 */
[--C-:B------:R-:W-:Y:S01]  /*03f0*/  IMAD.WIDE.U32 R12, R13, 0x4, R14.reuse ;  /* 0x000000040d0c7825 */ /* 0x100fe200078e000e */
[----:B------:R-:W-:Y:S01]  /*0400*/  IADD3 R16, P0, PT, R8, UR7, RZ ;  /* 0x0000000708107c10 */ /* 0x000fe2000ff1e0ff */
[----:B------:R-:W2:Y:S01]  /*0410*/  LDG.E.CONSTANT R5, desc[UR4][R6.64+0x4] ;  /* 0x0000040406057981 */ /* 0x000ea2000c1e9900 */
[----:B------:R-:W-:Y:S01]  /*0420*/  IADD3.X R11, PT, PT, R7, UR6, RZ, P1, !PT ;  /* 0x00000006070b7c10 */ /* 0x000fe20008ffe4ff */
[----:B------:R-:W-:Y:S01]  /*0430*/  IMAD.WIDE.U32 R14, R3, 0x4, R14 ;  /* 0x00000004030e7825 */ /* 0x000fe200078e000e */
[----:B------:R-:W-:Y:S01]  /*0440*/  IADD3.X R17, PT, PT, R9, UR6, RZ, P0, !PT ;  /* 0x0000000609117c10 */ /* 0x000fe200087fe4ff */
[----:B------:R1:W3:Y:S04]  /*0450*/  LDG.E.CONSTANT R13, desc[UR4][R12.64] ;  /* 0x000000040c0d7981 */ /* 0x0002e8000c1e9900 */
[----:B------:R-:W4:Y:S04]  /*0460*/  LDG.E.CONSTANT R16, desc[UR4][R16.64] ;  /* 0x0000000410107981 */ /* 0x000f28000c1e9900 */
[----:B------:R-:W5:Y:S01]  /*0470*/  LDG.E.CONSTANT R21, desc[UR4][R10.64] ;  /* 0x000000040a157981 */ /* 0x000f62000c1e9900 */
[----:B------:R-:W-:Y:S01]  /*0480*/  IADD3 R18, P0, PT, R10, UR7, RZ ;  /* 0x000000070a127c10 */ /* 0x000fe2000ff1e0ff */
[----:B------:R-:W5:Y:S02]  /*0490*/  LDCU UR7, c[0x0][0x3b4] ;  /* 0x00007680ff0777ac */ /* 0x000f640008000800 */
[----:B------:R-:W5:Y:S01]  /*04a0*/  LDG.E.CONSTANT R14, desc[UR4][R14.64] ;  /* 0x000000040e0e7981 */ /* 0x000f62000c1e9900 */
[----:B------:R-:W-:Y:S01]  /*04b0*/  IADD3.X R19, PT, PT, R11, UR6, RZ, P0, !PT ;  /* 0x000000060b137c10 */ /* 0x000fe200087fe4ff */
[----:B------:R-:W1:Y:S02]  /*04c0*/  LDCU UR6, c[0x0][0x3b8] ;  /* 0x00007700ff0677ac */ /* 0x000e640008000800 */
[----:B------:R-:W5:Y:S04]  /*04d0*/  LDG.E.CONSTANT R8, desc[UR4][R8.64] ;  /* 0x0000000408087981 */ /* 0x000f68000c1e9900 */
[----:B------:R2:W5:Y:S04]  /*04e0*/  LDG.E.CONSTANT R20, desc[UR4][R6.64+0x8] ;  /* 0x0000080406147981 */ /* 0x000568000c1e9900 */
[----:B------:R-:W5:Y:S01]  /*04f0*/  LDG.E.CONSTANT R0, desc[UR4][R18.64] ;  /* 0x0000000412007981 */ /* 0x000f62000c1e9900 */
[----:B------:R-:W-:Y:S01]  /*0500*/  BSSY.RECONVERGENT B1, `(.L_x_87) ;  /* 0x0000034000017945 */ /* 0x000fe20003800200 */
[----:B0-----:R-:W-:-:S04]  /*0510*/  FADD R3, R22, -UR9 ;  /* 0x8000000916037e21 */ /* 0x001fc80008000000 */
[----:B-1----:R-:W-:Y:S01]  /*0520*/  FMUL R12, R3, UR6 ;  /* 0x00000006030c7c20 */ /* 0x002fe20008400000 */
[----:B--2---:R-:W-:Y:S01]  /*0530*/  FADD R7, R5, -UR8 ;  /* 0x8000000805077e21 */ /* 0x004fe20008000000 */
[----:B---3--:R-:W-:Y:S01]  /*0540*/  FADD R13, R13, -UR9 ;  /* 0x800000090d0d7e21 */ /* 0x008fe20008000000 */
[----:B----4-:R-:W-:Y:S01]  /*0550*/  FADD R9, R16, -UR8 ;  /* 0x8000000810097e21 */ /* 0x010fe20008000000 */
[----:B-----5:R-:W-:-:S03]  /*0560*/  FADD R6, R21, -UR8 ;  /* 0x8000000815067e21 */ /* 0x020fc60008000000 */
[----:B------:R-:W-:Y:S01]  /*0570*/  FMUL R9, R9, UR7 ;  /* 0x0000000709097c20 */ /* 0x000fe20008400000 */
[----:B------:R-:W-:Y:S01]  /*0580*/  FADD R14, R14, -UR8 ;  /* 0x800000080e0e7e21 */ /* 0x000fe20008000000 */
[----:B------:R-:W-:Y:S01]  /*0590*/  FMUL R6, R6, UR7 ;  /* 0x0000000706067c20 */ /* 0x000fe20008400000 */
[----:B------:R-:W-:Y:S01]  /*05a0*/  FMUL R10, R13, UR6 ;  /* 0x000000060d0a7c20 */ /* 0x000fe20008400000 */
[----:B------:R-:W-:Y:S01]  /*05b0*/  FFMA R3, R3, UR6, R12 ;  /* 0x0000000603037c23 */ /* 0x000fe2000800000c */
[----:B------:R-:W-:Y:S01]  /*05c0*/  FADD R8, R8, -UR9 ;  /* 0x8000000908087e21 */ /* 0x000fe20008000000 */
[----:B------:R-:W-:Y:S01]  /*05d0*/  FMUL R15, R14, UR7 ;  /* 0x000000070e0f7c20 */ /* 0x000fe20008400000 */
[----:B------:R-:W-:Y:S01]  /*05e0*/  FMUL R7, R7, UR7 ;  /* 0x0000000707077c20 */ /* 0x000fe20008400000 */
[----:B------:R-:W-:Y:S01]  /*05f0*/  FADD R13, -R9, R6 ;  /* 0x00000006090d7221 */ /* 0x000fe20000000100 */
[----:B------:R-:W-:Y:S01]  /*0600*/  FADD R5, R20, -UR9 ;  /* 0x8000000914057e21 */ /* 0x000fe20008000000 */
[----:B------:R-:W-:Y:S01]  /*0610*/  FMUL R12, R8, UR6 ;  /* 0x00000006080c7c20 */ /* 0x000fe20008400000 */
[----:B------:R-:W-:Y:S01]  /*0620*/  FADD R11, -R15, R7 ;  /* 0x000000070f0b7221 */ /* 0x000fe20000000100 */
[--C-:B------:R-:W-:Y:S01]  /*0630*/  FADD R16, -R10, R3.reuse ;  /* 0x000000030a107221 */ /* 0x100fe20000000100 */
[----:B------:R-:W-:Y:S01]  /*0640*/  FMUL R14, |R13|, 0.5 ;  /* 0x3f0000000d0e7820 */ /* 0x000fe20000400200 */
[----:B------:R-:W-:Y:S01]  /*0650*/  FADD R8, R0, -UR9 ;  /* 0x8000000900087e21 */ /* 0x000fe20008000000 */
[----:B------:R-:W-:Y:S01]  /*0660*/  FADD R13, -R12, R3 ;  /* 0x000000030c0d7221 */ /* 0x000fe20000000100 */
[----:B------:R-:W-:Y:S01]  /*0670*/  FFMA R16, -R5, UR6, R16 ;  /* 0x0000000605107c23 */ /* 0x000fe20008000110 */
[----:B------:R-:W-:-:S02]  /*0680*/  FFMA R11, |R11|, 0.5, R14 ;  /* 0x3f0000000b0b7823 */ /* 0x000fc4000000020e */
[----:B------:R-:W-:Y:S02]  /*0690*/  FFMA R13, -R8, UR6, R13 ;  /* 0x00000006080d7c23 */ /* 0x000fe4000800010d */
[----:B------:R-:W-:-:S04]  /*06a0*/  FFMA R16, |R16|, 0.25, R11 ;  /* 0x3e80000010107823 */ /* 0x000fc8000000020b */
[----:B------:R-:W-:-:S04]  /*06b0*/  FFMA R11, |R13|, 0.25, R16 ;  /* 0x3e8000000d0b7823 */ /* 0x000fc80000000210 */
[----:B------:R-:W-:-:S04]  /*06c0*/  FADD R11, R11, 9.9999997171806853657e-10 ;  /* 0x3089705f0b0b7421 */ /* 0x000fc80000000000 */
[----:B------:R-:W0:Y:S01]  /*06d0*/  MUFU.RCP R16, R11 ;  /* 0x0000000b00107308 */ /* 0x000e220000001000 */
[----:B------:R-:W-:Y:S01]  /*06e0*/  FFMA R0, |R13|, 0.25, R14 ;  /* 0x3e8000000d007823 */ /* 0x000fe2000000020e */
[----:B------:R-:W-:Y:S01]  /*06f0*/  FFMA R10, R15, 4, -R10 ;  /* 0x408000000f0a7823 */ /* 0x000fe2000000080a */
[----:B------:R-:W-:-:S05]  /*0700*/  FFMA R12, R9, 4, -R12 ;  /* 0x40800000090c7823 */ /* 0x000fca000000080c */
[----:B------:R-:W1:Y:S01]  /*0710*/  FCHK P0, R0, R11 ;  /* 0x0000000b00007302 */ /* 0x000e620000000000 */
[C---:B------:R-:W-:Y:S01]  /*0720*/  FADD R10, R3.reuse, R10 ;  /* 0x0000000a030a7221 */ /* 0x040fe20000000000 */
[----:B------:R-:W-:Y:S01]  /*0730*/  FADD R3, R3, R12 ;  /* 0x0000000c03037221 */ /* 0x000fe20000000000 */
[----:B0-----:R-:W-:-:S04]  /*0740*/  FFMA R15, -R11, R16, 1 ;  /* 0x3f8000000b0f7423 */ /* 0x001fc80000000110 */
[----:B------:R-:W-:Y:S01]  /*0750*/  FFMA R15, R16, R15, R16 ;  /* 0x0000000f100f7223 */ /* 0x000fe20000000010 */
[----:B------:R-:W-:Y:S01]  /*0760*/  FFMA R10, R7, 4, R10 ;  /* 0x40800000070a7823 */ /* 0x000fe2000000000a */
[----:B------:R-:W-:Y:S02]  /*0770*/  FFMA R3, R6, 4, R3 ;  /* 0x4080000006037823 */ /* 0x000fe40000000003 */
[----:B------:R-:W-:Y:S01]  /*0780*/  FFMA R12, R0, R15, RZ ;  /* 0x0000000f000c7223 */ /* 0x000fe200000000ff */
[----:B------:R-:W-:Y:S01]  /*0790*/  FFMA R5, -R5, UR6, R10 ;  /* 0x0000000605057c23 */ /* 0x000fe2000800010a */
[----:B------:R-:W-:Y:S02]  /*07a0*/  FFMA R3, -R8, UR6, R3 ;  /* 0x0000000608037c23 */ /* 0x000fe40008000103 */
[----:B------:R-:W-:Y:S01]  /*07b0*/  FFMA R6, -R11, R12, R0 ;  /* 0x0000000c0b067223 */ /* 0x000fe20000000100 */
[----:B------:R-:W-:-:S03]  /*07c0*/  FMUL R5, R5, 0.125 ;  /* 0x3e00000005057820 */ /* 0x000fc60000400000 */
[----:B------:R-:W-:Y:S01]  /*07d0*/  FFMA R12, R15, R6, R12 ;  /* 0x000000060f0c7223 */ /* 0x000fe2000000000c */
[----:B------:R-:W-:Y:S01]  /*07e0*/  FMUL R6, R3, 0.125 ;  /* 0x3e00000003067820 */ /* 0x000fe20000400000 */
[----:B-1----:R-:W-:Y:S06]  /*07f0*/  @!P0 BRA `(.L_x_88) ;  /* 0x0000000000108947 */ /* 0x002fec0003800000 */
[----:B------:R-:W-:Y:S02]  /*0800*/  MOV R3, R11 ;  /* 0x0000000b00037202 */ /* 0x000fe40000000f00 */
[----:B------:R-:W-:-:S07]  /*0810*/  MOV R8, 0x830 ;  /* 0x0000083000087802 */ /* 0x000fce0000000f00 */
[----:B------:R-:W-:Y:S05]  /*0820*/  CALL.REL.NOINC `($__internal_4_$__cuda_sm3x_div_rn_noftz_f32_slowpath) ;  /* 0x0000000400a47944 */ /* 0x000fea0003c00000 */
[----:B------:R-:W-:-:S07]  /*0830*/  MOV R12, R0 ;  /* 0x00000000000c7202 */ /* 0x000fce0000000f00 */
.L_x_88:
[----:B------:R-:W-:Y:S05]  /*0840*/  BSYNC.RECONVERGENT B1 ;  /* 0x0000000000017941 */ /* 0x000fea0003800200 */
.L_x_87:
[----:B------:R-:W-:-:S04]  /*0850*/  FADD R3, -R12, 1 ;  /* 0x3f8000000c037421 */ /* 0x000fc80000000100 */
[----:B------:R-:W-:-:S04]  /*0860*/  FMUL R6, R6, R3 ;  /* 0x0000000306067220 */ /* 0x000fc80000400000 */
[----:B------:R-:W-:Y:S01]  /*0870*/  FFMA R9, R5, R12, R6 ;  /* 0x0000000c05097223 */ /* 0x000fe20000000006 */
[----:B------:R-:W-:Y:S06]  /*0880*/  BRA `(.L_x_86) ;  /* 0x0000000400687947 */ /* 0x000fec0003800000 */
.L_x_84:
[----:B------:R-:W0:Y:S01]  /*0890*/  LDCU UR6, c[0x0][0x390] ;  /* 0x00007200ff0677ac */ /* 0x000e220008000800 */
[----:B------:R-:W-:Y:S02]  /*08a0*/  IADD3 R0, PT, PT, R2, -0x2, RZ ;  /* 0xfffffffe02007810 */ /* 0x000fe40007ffe0ff */
[C---:B------:R-:W-:Y:S01]  /*08b0*/  IADD3 R13, PT, PT, R4.reuse, -0x2, RZ ;  /* 0xfffffffe040d7810 */ /* 0x040fe20007ffe0ff */
[----:B------:R-:W1:Y:S01]  /*08c0*/  LDCU.64 UR8, c[0x0][0x388] ;  /* 0x00007100ff0877ac */ /* 0x000e620008000a00 */
[----:B------:R-:W-:Y:S01]  /*08d0*/  IADD3 R15, PT, PT, R4, -0x1, RZ ;  /* 0xffffffff040f7810 */ /* 0x000fe20007ffe0ff */
        /* <DEDUP_REMOVED lines=8> */
[----:B------:R-:W-:-:S04]  /*0960*/  IMAD.WIDE.U32 R6, R4, 0x4, R8 ;  /* 0x0000000404067825 */ /* 0x000fc800078e0008 */
[----:B------:R-:W-:Y:S01]  /*0970*/  IMAD.WIDE.U32 R10, R4, 0x4, R10 ;  /* 0x00000004040a7825 */ /* 0x000fe200078e000a */
[----:B------:R-:W2:Y:S03]  /*0980*/  LDG.E.CONSTANT R3, desc[UR4][R6.64] ;  /* 0x0000000406037981 */ /* 0x000ea6000c1e9900 */
[--C-:B------:R-:W-:Y:S01]  /*0990*/  IMAD.WIDE.U32 R12, R13, 0x4, R8.reuse ;  /* 0x000000040d0c7825 */ /* 0x100fe200078e0008 */
[----:B------:R-:W-:Y:S01]  /*09a0*/  IADD3 R16, P0, PT, R10, UR6, RZ ;  /* 0x000000060a107c10 */ /* 0x000fe2000ff1e0ff */
[----:B------:R-:W3:Y:S02]  /*09b0*/  LDG.E.CONSTANT R5, desc[UR4][R6.64+0x4] ;  /* 0x0000040406057981 */ /* 0x000ee4000c1e9900 */
[----:B------:R-:W-:Y:S01]  /*09c0*/  IMAD.WIDE.U32 R14, R15, 0x4, R8 ;  /* 0x000000040f0e7825 */ /* 0x000fe200078e0008 */
[----:B------:R-:W-:Y:S01]  /*09d0*/  IADD3 R8, P1, PT, R6, UR6, RZ ;  /* 0x0000000606087c10 */ /* 0x000fe2000ff3e0ff */
[----:B------:R-:W4:Y:S01]  /*09e0*/  LDG.E.CONSTANT R13, desc[UR4][R12.64] ;  /* 0x000000040c0d7981 */ /* 0x000f22000c1e9900 */
[----:B------:R-:W-:-:S02]  /*09f0*/  IADD3.X R17, PT, PT, R11, UR7, RZ, P0, !PT ;  /* 0x000000070b117c10 */ /* 0x000fc400087fe4ff */
[----:B------:R-:W-:Y:S01]  /*0a00*/  IADD3.X R9, PT, PT, R7, UR7, RZ, P1, !PT ;  /* 0x0000000707097c10 */ /* 0x000fe20008ffe4ff */
[----:B------:R-:W5:Y:S04]  /*0a10*/  LDG.E.CONSTANT R10, desc[UR4][R10.64] ;  /* 0x000000040a0a7981 */ /* 0x000f68000c1e9900 */
[----:B------:R-:W5:Y:S04]  /*0a20*/  LDG.E.CONSTANT R16, desc[UR4][R16.64] ;  /* 0x0000000410107981 */ /* 0x000f68000c1e9900 */
[----:B------:R3:W5:Y:S01]  /*0a30*/  LDG.E.CONSTANT R21, desc[UR4][R8.64] ;  /* 0x0000000408157981 */ /* 0x000762000c1e9900 */
[----:B------:R-:W-:Y:S01]  /*0a40*/  IADD3 R18, P0, PT, R8, UR6, RZ ;  /* 0x0000000608127c10 */ /* 0x000fe2000ff1e0ff */
[----:B------:R-:W2:Y:S02]  /*0a50*/  LDCU UR6, c[0x0][0x3a4] ;  /* 0x00007480ff0677ac */ /* 0x000ea40008000800 */
[----:B------:R-:W5:Y:S01]  /*0a60*/  LDG.E.CONSTANT R14, desc[UR4][R14.64] ;  /* 0x000000040e0e7981 */ /* 0x000f62000c1e9900 */
[----:B------:R-:W-:Y:S01]  /*0a70*/  IADD3.X R19, PT, PT, R9, UR7, RZ, P0, !PT ;  /* 0x0000000709137c10 */ /* 0x000fe200087fe4ff */
[----:B------:R-:W3:Y:S02]  /*0a80*/  LDCU UR7, c[0x0][0x3a8] ;  /* 0x00007500ff0777ac */ /* 0x000ee40008000800 */
[----:B------:R4:W5:Y:S04]  /*0a90*/  LDG.E.CONSTANT R20, desc[UR4][R6.64+0x8] ;  /* 0x0000080406147981 */ /* 0x000968000c1e9900 */
[----:B------:R-:W5:Y:S01]  /*0aa0*/  LDG.E.CONSTANT R0, desc[UR4][R18.64] ;  /* 0x0000000412007981 */ /* 0x000f62000c1e9900 */
[----:B------:R-:W-:Y:S01]  /*0ab0*/  BSSY.RECONVERGENT B1, `(.L_x_89) ;  /* 0x0000034000017945 */ /* 0x000fe20003800200 */
[----:B--2---:R-:W-:Y:S01]  /*0ac0*/  FADD R3, R3, -UR6 ;  /* 0x8000000603037e21 */ /* 0x004fe20008000000 */
[----:B---3--:R-:W-:-:S03]  /*0ad0*/  FADD R9, R5, -UR7 ;  /* 0x8000000705097e21 */ /* 0x008fc60008000000 */
[----:B0-----:R-:W-:Y:S01]  /*0ae0*/  FMUL R12, R3, UR8 ;  /* 0x00000008030c7c20 */ /* 0x001fe20008400000 */
[----:B----4-:R-:W-:-:S03]  /*0af0*/  FADD R6, R13, -UR6 ;  /* 0x800000060d067e21 */ /* 0x010fc60008000000 */
[----:B------:R-:W-:Y:S01]  /*0b00*/  FFMA R8, R3, UR8, R12 ;  /* 0x0000000803087c23 */ /* 0x000fe2000800000c */
[----:B-----5:R-:W-:Y:S01]  /*0b10*/  FADD R7, R10, -UR6 ;  /* 0x800000060a077e21 */ /* 0x020fe20008000000 */
[----:B------:R-:W-:Y:S01]  /*0b20*/  FADD R16, R16, -UR7 ;  /* 0x8000000710107e21 */ /* 0x000fe20008000000 */
[----:B------:R-:W-:-:S03]  /*0b30*/  FADD R5, R21, -UR7 ;  /* 0x8000000715057e21 */ /* 0x000fc60008000000 */
[----:B------:R-:W-:Y:S01]  /*0b40*/  FMUL R10, R16, UR9 ;  /* 0x00000009100a7c20 */ /* 0x000fe20008400000 */
[----:B------:R-:W-:Y:S01]  /*0b50*/  FMUL R11, R6, UR8 ;  /* 0x00000008060b7c20 */ /* 0x000fe20008400000 */
[----:B------:R-:W-:Y:S01]  /*0b60*/  FADD R14, R14, -UR7 ;  /* 0x800000070e0e7e21 */ /* 0x000fe20008000000 */
[----:B------:R-:W-:Y:S01]  /*0b70*/  FMUL R5, R5, UR9 ;  /* 0x0000000905057c20 */ /* 0x000fe20008400000 */
[----:B------:R-:W-:Y:S02]  /*0b80*/  FMUL R9, R9, UR9 ;  /* 0x0000000909097c20 */ /* 0x000fe40008400000 */
[----:B------:R-:W-:Y:S01]  /*0b90*/  FMUL R14, R14, UR9 ;  /* 0x000000090e0e7c20 */ /* 0x000fe20008400000 */
[----:B------:R-:W-:Y:S01]  /*0ba0*/  FADD R15, -R10, R5 ;  /* 0x000000050a0f7221 */ /* 0x000fe20000000100 */
[----:B------:R-:W-:Y:S01]  /*0bb0*/  FADD R3, R20, -UR6 ;  /* 0x8000000614037e21 */ /* 0x000fe20008000000 */
[----:B------:R-:W-:Y:S01]  /*0bc0*/  FADD R6, -R11, R8 ;  /* 0x000000080b067221 */ /* 0x000fe20000000100 */
[----:B------:R-:W-:Y:S01]  /*0bd0*/  FMUL R13, R7, UR8 ;  /* 0x00000008070d7c20 */ /* 0x000fe20008400000 */
[----:B------:R-:W-:Y:S01]  /*0be0*/  FADD R12, -R14, R9 ;  /* 0x000000090e0c7221 */ /* 0x000fe20000000100 */
[----:B------:R-:W-:Y:S01]  /*0bf0*/  FMUL R16, |R15|, 0.5 ;  /* 0x3f0000000f107820 */ /* 0x000fe20000400200 */
[----:B------:R-:W-:Y:S01]  /*0c00*/  FFMA R7, -R3, UR8, R6 ;  /* 0x0000000803077c23 */ /* 0x000fe20008000106 */
[----:B------:R-:W-:Y:S01]  /*0c10*/  FADD R6, R0, -UR6 ;  /* 0x8000000600067e21 */ /* 0x000fe20008000000 */
[----:B------:R-:W-:Y:S01]  /*0c20*/  FADD R15, -R13, R8 ;  /* 0x000000080d0f7221 */ /* 0x000fe20000000100 */
[----:B------:R-:W-:-:S03]  /*0c30*/  FFMA R0, |R12|, 0.5, R16 ;  /* 0x3f0000000c007823 */ /* 0x000fc60000000210 */
[----:B------:R-:W-:Y:S01]  /*0c40*/  FFMA R15, -R6, UR8, R15 ;  /* 0x00000008060f7c23 */ /* 0x000fe2000800010f */
        /* <DEDUP_REMOVED lines=10> */
[----:B0-----:R-:W-:Y:S02]  /*0cf0*/  FFMA R17, -R7, R12, 1 ;  /* 0x3f80000007117423 */ /* 0x001fe4000000010c */
[----:B------:R-:W-:Y:S02]  /*0d00*/  FFMA R10, R9, 4, R10 ;  /* 0x40800000090a7823 */ /* 0x000fe4000000000a */
[----:B------:R-:W-:Y:S01]  /*0d10*/  FFMA R17, R12, R17, R12 ;  /* 0x000000110c117223 */ /* 0x000fe2000000000c */
[----:B------:R-:W-:-:S03]  /*0d20*/  FFMA R9, R5, 4, R8 ;  /* 0x4080000005097823 */ /* 0x000fc60000000008 */
[----:B------:R-:W-:Y:S01]  /*0d30*/  FFMA R12, R0, R17, RZ ;  /* 0x00000011000c7223 */ /* 0x000fe200000000ff */
[----:B------:R-:W-:Y:S01]  /*0d40*/  FFMA R5, -R3, UR8, R10 ;  /* 0x0000000803057c23 */ /* 0x000fe2000800010a */
[----:B------:R-:W-:Y:S02]  /*0d50*/  FFMA R6, -R6, UR8, R9 ;  /* 0x0000000806067c23 */ /* 0x000fe40008000109 */
[----:B------:R-:W-:Y:S01]  /*0d60*/  FFMA R8, -R7, R12, R0 ;  /* 0x0000000c07087223 */ /* 0x000fe20000000100 */
[----:B------:R-:W-:Y:S01]  /*0d70*/  FMUL R5, R5, 0.125 ;  /* 0x3e00000005057820 */ /* 0x000fe20000400000 */
[----:B------:R-:W-:Y:S02]  /*0d80*/  FMUL R6, R6, 0.125 ;  /* 0x3e00000006067820 */ /* 0x000fe40000400000 */
[----:B------:R-:W-:Y:S01]  /*0d90*/  FFMA R8, R17, R8, R12 ;  /* 0x0000000811087223 */ /* 0x000fe2000000000c */
[----:B-1----:R-:W-:Y:S06]  /*0da0*/  @!P0 BRA `(.L_x_90) ;  /* 0x0000000000108947 */ /* 0x002fec0003800000 */
[----:B------:R-:W-:Y:S02]  /*0db0*/  MOV R3, R7 ;  /* 0x0000000700037202 */ /* 0x000fe40000000f00 */
[----:B------:R-:W-:-:S07]  /*0dc0*/  MOV R8, 0xde0 ;  /* 0x00000de000087802 */ /* 0x000fce0000000f00 */
[----:B------:R-:W-:Y:S05]  /*0dd0*/  CALL.REL.NOINC `($__internal_4_$__cuda_sm3x_div_rn_noftz_f32_slowpath) ;  /* 0x0000000000387944 */ /* 0x000fea0003c00000 */
[----:B------:R-:W-:-:S07]  /*0de0*/  MOV R8, R0 ;  /* 0x0000000000087202 */ /* 0x000fce0000000f00 */
.L_x_90:
[----:B------:R-:W-:Y:S05]  /*0df0*/  BSYNC.RECONVERGENT B1 ;  /* 0x0000000000017941 */ /* 0x000fea0003800200 */
.L_x_89:
[----:B------:R-:W-:-:S04]  /*0e00*/  FADD R3, -R8, 1 ;  /* 0x3f80000008037421 */ /* 0x000fc80000000100 */
[----:B------:R-:W-:-:S04]  /*0e10*/  FMUL R6, R6, R3 ;  /* 0x0000000306067220 */ /* 0x000fc80000400000 */
[----:B------:R-:W-:-:S07]  /*0e20*/  FFMA R9, R5, R8, R6 ;  /* 0x0000000805097223 */ /* 0x000fce0000000006 */
.L_x_86:
[----:B------:R-:W-:Y:S05]  /*0e30*/  BSYNC.RECONVERGENT B0 ;  /* 0x0000000000007941 */ /* 0x000fea0003800200 */
.L_x_83:
[----:B------:R-:W0:Y:S01]  /*0e40*/  LDCU UR6, c[0x0][0x3a0] ;  /* 0x00007400ff0677ac */ /* 0x000e220008000800 */
[----:B------:R-:W1:Y:S01]  /*0e50*/  LDCU.64 UR8, c[0x0][0x398] ;  /* 0x00007300ff0877ac */ /* 0x000e620008000a00 */
[----:B0-----:R-:W-:-:S05]  /*0e60*/  IMAD R0, R2, UR6, RZ ;  /* 0x0000000602007c24 */ /* 0x001fca000f8e02ff */
[----:B-1----:R-:W-:-:S04]  /*0e70*/  IADD3 R2, P0, PT, R0, UR8, RZ ;  /* 0x0000000800027c10 */ /* 0x002fc8000ff1e0ff */
[----:B------:R-:W-:-:S03]  /*0e80*/  LEA.HI.X.SX32 R3, R0, UR9, 0x1, P0 ;  /* 0x0000000900037c11 */ /* 0x000fc600080f0eff */
[----:B------:R-:W-:-:S05]  /*0e90*/  IMAD.WIDE.U32 R4, R4, 0xc, R2 ;  /* 0x0000000c04047825 */ /* 0x000fca00078e0002 */
[----:B------:R-:W-:Y:S01]  /*0ea0*/  STG.E desc[UR4][R4.64+0x4], R9 ;  /* 0x0000040904007986 */ /* 0x000fe2000c101904 */
[----:B------:R-:W-:Y:S05]  /*0eb0*/  EXIT ;  /* 0x000000000000794d */ /* 0x000fea0003800000 */
        .weak           $__internal_4_$__cuda_sm3x_div_rn_noftz_f32_slowpath
        .type           $__internal_4_$__cuda_sm3x_div_rn_noftz_f32_slowpath,@function
        .size           $__internal_4_$__cuda_sm3x_div_rn_noftz_f32_slowpath,(.L_x_107 - $__internal_4_$__cuda_sm3x_div_rn_noftz_f32_slowpath)
$__internal_4_$__cuda_sm3x_div_rn_noftz_f32_slowpath:
[----:B------:R-:W-:Y:S01]  /*0ec0*/  SHF.R.U32.HI R9, RZ, 0x17, R3 ;  /* 0x00000017ff097819 */ /* 0x000fe20000011603 */
[----:B------:R-:W-:Y:S01]  /*0ed0*/  BSSY.RECONVERGENT B2, `(.L_x_91) ;  /* 0x0000062000027945 */ /* 0x000fe20003800200 */
[----:B------:R-:W-:Y:S02]  /*0ee0*/  SHF.R.U32.HI R7, RZ, 0x17, R0 ;  /* 0x00000017ff077819 */ /* 0x000fe40000011600 */
[----:B------:R-:W-:Y:S02]  /*0ef0*/  LOP3.LUT R9, R9, 0xff, RZ, 0xc0, !PT ;  /* 0x000000ff09097812 */ /* 0x000fe400078ec0ff */
[----:B------:R-:W-:Y:S02]  /*0f00*/  LOP3.LUT R12, R7, 0xff, RZ, 0xc0, !PT ;  /* 0x000000ff070c7812 */ /* 0x000fe400078ec0ff */
[----:B------:R-:W-:Y:S02]  /*0f10*/  IADD3 R11, PT, PT, R9, -0x1, RZ ;  /* 0xffffffff090b7810 */ /* 0x000fe40007ffe0ff */
[----:B------:R-:W-:-:S02]  /*0f20*/  IADD3 R10, PT, PT, R12, -0x1, RZ ;  /* 0xffffffff0c0a7810 */ /* 0x000fc40007ffe0ff */
[----:B------:R-:W-:-:S04]  /*0f30*/  ISETP.GT.U32.AND P0, PT, R11, 0xfd, PT ;  /* 0x000000fd0b00780c */ /* 0x000fc80003f04070 */
[----:B------:R-:W-:-:S13]  /*0f40*/  ISETP.GT.U32.OR P0, PT, R10, 0xfd, P0 ;  /* 0x000000fd0a00780c */ /* 0x000fda0000704470 */
[----:B------:R-:W-:Y:S01]  /*0f50*/  @!P0 MOV R7, RZ ;  /* 0x000000ff00078202 */ /* 0x000fe20000000f00 */
        /* <DEDUP_REMOVED lines=19> */
[----:B------:R-:W-:Y:S01]  /*1090*/  @P0 MOV R7, RZ ;  /* 0x000000ff00070202 */ /* 0x000fe20000000f00 */
[----:B------:R-:W-:Y:S01]  /*10a0*/  @!P0 FFMA R0, R0, 1.84467440737095516160e+19, RZ ;  /* 0x5f80000000008823 */ /* 0x000fe200000000ff */
[----:B------:R-:W-:Y:S01]  /*10b0*/  @!P0 MOV R7, 0xffffffc0 ;  /* 0xffffffc000078802 */ /* 0x000fe20000000f00 */
[----:B------:R-:W-:-:S03]  /*10c0*/  @!P1 FFMA R3, R3, 1.84467440737095516160e+19, RZ ;  /* 0x5f80000003039823 */ /* 0x000fc600000000ff */
[----:B------:R-:W-:-:S07]  /*10d0*/  @!P1 IADD3 R7, PT, PT, R7, 0x40, RZ ;  /* 0x0000004007079810 */ /* 0x000fce0007ffe0ff */
.L_x_92:
[----:B------:R-:W-:Y:S01]  /*10e0*/  LEA R10, R9, 0xc0800000, 0x17 ;  /* 0xc0800000090a7811 */ /* 0x000fe200078eb8ff */
[----:B------:R-:W-:Y:S03]  /*10f0*/  BSSY.RECONVERGENT B3, `(.L_x_97) ;  /* 0x0000036000037945 */ /* 0x000fe60003800200 */
[----:B------:R-:W-:Y:S02]  /*1100*/  IADD3 R10, PT, PT, -R10, R3, RZ ;  /* 0x000000030a0a7210 */ /* 0x000fe40007ffe1ff */
[----:B------:R-:W-:Y:S02]  /*1110*/  IADD3 R3, PT, PT, R12, -0x7f, RZ ;  /* 0xffffff810c037810 */ /* 0x000fe40007ffe0ff */
[----:B------:R0:W1:Y:S01]  /*1120*/  MUFU.RCP R11, R10 ;  /* 0x0000000a000b7308 */ /* 0x0000620000001000 */
[----:B------:R-:W-:Y:S02]  /*1130*/  FADD.FTZ R13, -R10, -RZ ;  /* 0x800000ff0a0d7221 */ /* 0x000fe40000010100 */
[C---:B------:R-:W-:Y:S01]  /*1140*/  IMAD R0, R3.reuse, -0x800000, R0 ;  /* 0xff80000003007824 */ /* 0x040fe200078e0200 */
[----:B0-----:R-:W-:-:S04]  /*1150*/  IADD3 R10, PT, PT, R3, 0x7f, -R9 ;  /* 0x0000007f030a7810 */ /* 0x001fc80007ffe809 */
[----:B------:R-:W-:Y:S01]  /*1160*/  IADD3 R10, PT, PT, R10, R7, RZ ;  /* 0x000000070a0a7210 */ /* 0x000fe20007ffe0ff */
        /* <DEDUP_REMOVED lines=8> */
[----:B------:R-:W-:-:S04]  /*11f0*/  LOP3.LUT R3, R3, 0xff, RZ, 0xc0, !PT ;  /* 0x000000ff03037812 */ /* 0x000fc800078ec0ff */
[----:B------:R-:W-:-:S04]  /*1200*/  IADD3 R9, PT, PT, R3, R10, RZ ;  /* 0x0000000a03097210 */ /* 0x000fc80007ffe0ff */
[----:B------:R-:W-:-:S04]  /*1210*/  IADD3 R3, PT, PT, R9, -0x1, RZ ;  /* 0xffffffff09037810 */ /* 0x000fc80007ffe0ff */
[----:B------:R-:W-:-:S13]  /*1220*/  ISETP.GE.U32.AND P0, PT, R3, 0xfe, PT ;  /* 0x000000fe0300780c */ /* 0x000fda0003f06070 */
[----:B------:R-:W-:Y:S05]  /*1230*/  @!P0 BRA `(.L_x_98) ;  /* 0x0000000000808947 */ /* 0x000fea0003800000 */
[----:B------:R-:W-:-:S13]  /*1240*/  ISETP.GT.AND P0, PT, R9, 0xfe, PT ;  /* 0x000000fe0900780c */ /* 0x000fda0003f04270 */
[----:B------:R-:W-:Y:S05]  /*1250*/  @P0 BRA `(.L_x_99) ;  /* 0x00000000006c0947 */ /* 0x000fea0003800000 */
[----:B------:R-:W-:-:S13]  /*1260*/  ISETP.GE.AND P0, PT, R9, 0x1, PT ;  /* 0x000000010900780c */ /* 0x000fda0003f06270 */
[----:B------:R-:W-:Y:S05]  /*1270*/  @P0 BRA `(.L_x_100) ;  /* 0x0000000000740947 */ /* 0x000fea0003800000 */
[----:B------:R-:W-:Y:S02]  /*1280*/  ISETP.GE.AND P0, PT, R9, -0x18, PT ;  /* 0xffffffe80900780c */ /* 0x000fe40003f06270 */
[----:B------:R-:W-:-:S11]  /*1290*/  LOP3.LUT R0, R0, 0x80000000, RZ, 0xc0, !PT ;  /* 0x8000000000007812 */ /* 0x000fd600078ec0ff */
[----:B------:R-:W-:Y:S05]  /*12a0*/  @!P0 BRA `(.L_x_100) ;  /* 0x0000000000688947 */ /* 0x000fea0003800000 */
[CCC-:B------:R-:W-:Y:S01]  /*12b0*/  FFMA.RZ R3, R14.reuse, R12.reuse, R11.reuse ;  /* 0x0000000c0e037223 */ /* 0x1c0fe2000000c00b */
[CCC-:B------:R-:W-:Y:S01]  /*12c0*/  FFMA.RM R10, R14.reuse, R12.reuse, R11.reuse ;  /* 0x0000000c0e0a7223 */ /* 0x1c0fe2000000400b */
[C---:B------:R-:W-:Y:S02]  /*12d0*/  ISETP.NE.AND P2, PT, R9.reuse, RZ, PT ;  /* 0x000000ff0900720c */ /* 0x040fe40003f45270 */
[----:B------:R-:W-:Y:S02]  /*12e0*/  ISETP.NE.AND P1, PT, R9, RZ, PT ;  /* 0x000000ff0900720c */ /* 0x000fe40003f25270 */
[----:B------:R-:W-:Y:S01]  /*12f0*/  LOP3.LUT R7, R3, 0x7fffff, RZ, 0xc0, !PT ;  /* 0x007fffff03077812 */ /* 0x000fe200078ec0ff */
[----:B------:R-:W-:Y:S01]  /*1300*/  FFMA.RP R3, R14, R12, R11 ;  /* 0x0000000c0e037223 */ /* 0x000fe2000000800b */
[----:B------:R-:W-:Y:S02]  /*1310*/  IADD3 R12, PT, PT, R9, 0x20, RZ ;  /* 0x00000020090c7810 */ /* 0x000fe40007ffe0ff */
[----:B------:R-:W-:-:S02]  /*1320*/  LOP3.LUT R7, R7, 0x800000, RZ, 0xfc, !PT ;  /* 0x0080000007077812 */ /* 0x000fc400078efcff */
[----:B------:R-:W-:Y:S02]  /*1330*/  IADD3 R9, PT, PT, -R9, RZ, RZ ;  /* 0x000000ff09097210 */ /* 0x000fe40007ffe1ff */
[----:B------:R-:W-:Y:S02]  /*1340*/  SHF.L.U32 R12, R7, R12, RZ ;  /* 0x0000000c070c7219 */ /* 0x000fe400000006ff */
[----:B------:R-:W-:Y:S02]  /*1350*/  FSETP.NEU.FTZ.AND P0, PT, R3, R10, PT ;  /* 0x0000000a0300720b */ /* 0x000fe40003f1d000 */
[----:B------:R-:W-:Y:S02]  /*1360*/  SEL R10, R9, RZ, P2 ;  /* 0x000000ff090a7207 */ /* 0x000fe40001000000 */
[----:B------:R-:W-:Y:S02]  /*1370*/  ISETP.NE.AND P1, PT, R12, RZ, P1 ;  /* 0x000000ff0c00720c */ /* 0x000fe40000f25270 */
[----:B------:R-:W-:-:S02]  /*1380*/  SHF.R.U32.HI R10, RZ, R10, R7 ;  /* 0x0000000aff0a7219 */ /* 0x000fc40000011607 */
[----:B------:R-:W-:Y:S02]  /*1390*/  PLOP3.LUT P0, PT, P0, P1, PT, 0xf8, 0x8f ;  /* 0x00000000008f781c */ /* 0x000fe40000703f70 */
[----:B------:R-:W-:Y:S02]  /*13a0*/  SHF.R.U32.HI R12, RZ, 0x1, R10 ;  /* 0x00000001ff0c7819 */ /* 0x000fe4000001160a */
[----:B------:R-:W-:-:S04]  /*13b0*/  SEL R3, RZ, 0x1, !P0 ;  /* 0x00000001ff037807 */ /* 0x000fc80004000000 */
[----:B------:R-:W-:-:S04]  /*13c0*/  LOP3.LUT R3, R3, 0x1, R12, 0xf8, !PT ;  /* 0x0000000103037812 */ /* 0x000fc800078ef80c */
[----:B------:R-:W-:-:S04]  /*13d0*/  LOP3.LUT R3, R3, R10, RZ, 0xc0, !PT ;  /* 0x0000000a03037212 */ /* 0x000fc800078ec0ff */
[----:B------:R-:W-:-:S04]  /*13e0*/  IADD3 R3, PT, PT, R12, R3, RZ ;  /* 0x000000030c037210 */ /* 0x000fc80007ffe0ff */
[----:B------:R-:W-:Y:S01]  /*13f0*/  LOP3.LUT R0, R3, R0, RZ, 0xfc, !PT ;  /* 0x0000000003007212 */ /* 0x000fe200078efcff */
[----:B------:R-:W-:Y:S06]  /*1400*/  BRA `(.L_x_100) ;  /* 0x0000000000107947 */ /* 0x000fec0003800000 */
.L_x_99:
[----:B------:R-:W-:-:S04]  /*1410*/  LOP3.LUT R0, R0, 0x80000000, RZ, 0xc0, !PT ;  /* 0x8000000000007812 */ /* 0x000fc800078ec0ff */
[----:B------:R-:W-:Y:S01]  /*1420*/  LOP3.LUT R0, R0, 0x7f800000, RZ, 0xfc, !PT ;  /* 0x7f80000000007812 */ /* 0x000fe200078efcff */
[----:B------:R-:W-:Y:S06]  /*1430*/  BRA `(.L_x_100) ;  /* 0x0000000000047947 */ /* 0x000fec0003800000 */
.L_x_98:
[----:B------:R-:W-:-:S07]  /*1440*/  LEA R0, R10, R0, 0x17 ;  /* 0x000000000a007211 */ /* 0x000fce00078eb8ff */
.L_x_100:
[----:B------:R-:W-:Y:S05]  /*1450*/  BSYNC.RECONVERGENT B3 ;  /* 0x0000000000037941 */ /* 0x000fea0003800200 */
.L_x_97:
[----:B------:R-:W-:Y:S05]  /*1460*/  BRA `(.L_x_101) ;  /* 0x0000000000207947 */ /* 0x000fea0003800000 */
.L_x_96:
[----:B------:R-:W-:-:S04]  /*1470*/  LOP3.LUT R0, R3, 0x80000000, R0, 0x48, !PT ;  /* 0x8000000003007812 */ /* 0x000fc800078e4800 */
[----:B------:R-:W-:Y:S01]  /*1480*/  LOP3.LUT R0, R0, 0x7f800000, RZ, 0xfc, !PT ;  /* 0x7f80000000007812 */ /* 0x000fe200078efcff */
[----:B------:R-:W-:Y:S06]  /*1490*/  BRA `(.L_x_101) ;  /* 0x0000000000147947 */ /* 0x000fec0003800000 */
.L_x_95:
[----:B------:R-:W-:Y:S01]  /*14a0*/  LOP3.LUT R0, R3, 0x80000000, R0, 0x48, !PT ;  /* 0x8000000003007812 */ /* 0x000fe200078e4800 */
[----:B------:R-:W-:Y:S06]  /*14b0*/  BRA `(.L_x_101) ;  /* 0x00000000000c7947 */ /* 0x000fec0003800000 */
.L_x_94:
[----:B------:R-:W0:Y:S01]  /*14c0*/  MUFU.RSQ R0, -QNAN ;  /* 0xffc0000000007908 */ /* 0x000e220000001400 */
[----:B------:R-:W-:Y:S05]  /*14d0*/  BRA `(.L_x_101) ;  /* 0x0000000000047947 */ /* 0x000fea0003800000 */
.L_x_93:
[----:B------:R-:W-:-:S07]  /*14e0*/  FADD.FTZ R0, R0, R3 ;  /* 0x0000000300007221 */ /* 0x000fce0000010000 */
.L_x_101:
[----:B------:R-:W-:Y:S05]  /*14f0*/  BSYNC.RECONVERGENT B2 ;  /* 0x0000000000027941 */ /* 0x000fea0003800200 */
.L_x_91:
[----:B------:R-:W-:-:S04]  /*1500*/  HFMA2 R9, -RZ, RZ, 0, 0 ;  /* 0x00000000ff097431 */ /* 0x000fc800000001ff */
[----:B0-----:R-:W-:Y:S05]  /*1510*/  RET.REL.NODEC R8 `(deBayerGreenKernel) ;  /* 0xffffffe808b87950 */ /* 0x001fea0003c3ffff */
.L_x_102:
        /* <DEDUP_REMOVED lines=14> */
.L_x_107:


//--------------------- .nv.shared.reserved.0     --------------------------
	.section	.nv.shared.reserved.0,"aw",@nobits
	.weak		__nv_reservedSMEM_offset_0_alias
	.size		__nv_reservedSMEM_offset_0_alias, 0, 64
	.other		__nv_reservedSMEM_offset_0_alias,@"STO_CUDA_RESERVED_SHARED STV_DEFAULT"
__nv_reservedSMEM_offset_0_alias:
	.zero		0
	.zero		64


//--------------------- .nv.constant0.accumulateImagesSuperRes --------------------------
	.section	.nv.constant0.accumulateImagesSuperRes,"a",@progbits
	.sectionflags	@""
	.align	4
.nv.constant0.accumulateImagesSuperRes:
	.zero		972


//--------------------- .nv.constant0.accumulateImages --------------------------
	.section	.nv.constant0.accumulateImages,"a",@progbits
	.sectionflags	@""
	.align	4
.nv.constant0.accumulateImages:
	.zero		968


//--------------------- .nv.constant0.deBayersSubSample3 --------------------------
	.section	.nv.constant0.deBayersSubSample3,"a",@progbits
	.sectionflags	@""
	.align	4
.nv.constant0.deBayersSubSample3:
	.zero		928


//--------------------- .nv.constant0.deBayerRedBlueKernel --------------------------
	.section	.nv.constant0.deBayerRedBlueKernel,"a",@progbits
	.sectionflags	@""
	.align	4
.nv.constant0.deBayerRedBlueKernel:
	.zero		956


//--------------------- .nv.constant0.deBayerGreenKernel --------------------------
	.section	.nv.constant0.deBayerGreenKernel,"a",@progbits
	.sectionflags	@""
	.align	4
.nv.constant0.deBayerGreenKernel:
	.zero		956


//--------------------- SYMBOLS --------------------------

	.type		.nv.reservedSmem.offset0,@object
	.size		.nv.reservedSmem.offset0,0x4
